//
// Generated by NVIDIA NVVM Compiler
//
// Compiler Build ID: CL-36424714
// Cuda compilation tools, release 13.0, V13.0.88
// Based on NVVM 20.0.0
//

.version 9.0
.target sm_100
.address_size 64

	// .globl	_Z13kernelgpuFluxIdEvPT_S1_S1_S1_S1_S1_S1_S0_iiiiiiii

.visible .entry _Z13kernelgpuFluxIdEvPT_S1_S1_S1_S1_S1_S1_S0_iiiiiiii(
	.param .u64 .ptr .align 1 _Z13kernelgpuFluxIdEvPT_S1_S1_S1_S1_S1_S1_S0_iiiiiiii_param_0,
	.param .u64 .ptr .align 1 _Z13kernelgpuFluxIdEvPT_S1_S1_S1_S1_S1_S1_S0_iiiiiiii_param_1,
	.param .u64 .ptr .align 1 _Z13kernelgpuFluxIdEvPT_S1_S1_S1_S1_S1_S1_S0_iiiiiiii_param_2,
	.param .u64 .ptr .align 1 _Z13kernelgpuFluxIdEvPT_S1_S1_S1_S1_S1_S1_S0_iiiiiiii_param_3,
	.param .u64 .ptr .align 1 _Z13kernelgpuFluxIdEvPT_S1_S1_S1_S1_S1_S1_S0_iiiiiiii_param_4,
	.param .u64 .ptr .align 1 _Z13kernelgpuFluxIdEvPT_S1_S1_S1_S1_S1_S1_S0_iiiiiiii_param_5,
	.param .u64 .ptr .align 1 _Z13kernelgpuFluxIdEvPT_S1_S1_S1_S1_S1_S1_S0_iiiiiiii_param_6,
	.param .f64 _Z13kernelgpuFluxIdEvPT_S1_S1_S1_S1_S1_S1_S0_iiiiiiii_param_7,
	.param .u32 _Z13kernelgpuFluxIdEvPT_S1_S1_S1_S1_S1_S1_S0_iiiiiiii_param_8,
	.param .u32 _Z13kernelgpuFluxIdEvPT_S1_S1_S1_S1_S1_S1_S0_iiiiiiii_param_9,
	.param .u32 _Z13kernelgpuFluxIdEvPT_S1_S1_S1_S1_S1_S1_S0_iiiiiiii_param_10,
	.param .u32 _Z13kernelgpuFluxIdEvPT_S1_S1_S1_S1_S1_S1_S0_iiiiiiii_param_11,
	.param .u32 _Z13kernelgpuFluxIdEvPT_S1_S1_S1_S1_S1_S1_S0_iiiiiiii_param_12,
	.param .u32 _Z13kernelgpuFluxIdEvPT_S1_S1_S1_S1_S1_S1_S0_iiiiiiii_param_13,
	.param .u32 _Z13kernelgpuFluxIdEvPT_S1_S1_S1_S1_S1_S1_S0_iiiiiiii_param_14,
	.param .u32 _Z13kernelgpuFluxIdEvPT_S1_S1_S1_S1_S1_S1_S0_iiiiiiii_param_15
)
{
	.reg .pred 	%p<3>;
	.reg .b32 	%r<12>;
	.reg .b64 	%rd<32>;
	.reg .b64 	%fd<102>;

	ld.param.u32 	%r4, [_Z13kernelgpuFluxIdEvPT_S1_S1_S1_S1_S1_S1_S0_iiiiiiii_param_9];
	mov.u32 	%r5, %tid.x;
	mov.u32 	%r6, %ctaid.x;
	mov.u32 	%r7, %ntid.x;
	mad.lo.s32 	%r11, %r6, %r7, %r5;
	setp.ge.s32 	%p1, %r11, %r4;
	@%p1 bra 	$L__BB0_3;
	mov.u32 	%r9, %nctaid.x;
$L__BB0_2:
	ld.param.u32 	%r10, [_Z13kernelgpuFluxIdEvPT_S1_S1_S1_S1_S1_S1_S0_iiiiiiii_param_9];
	ld.param.u64 	%rd31, [_Z13kernelgpuFluxIdEvPT_S1_S1_S1_S1_S1_S1_S0_iiiiiiii_param_6];
	ld.param.u64 	%rd30, [_Z13kernelgpuFluxIdEvPT_S1_S1_S1_S1_S1_S1_S0_iiiiiiii_param_2];
	ld.param.u64 	%rd29, [_Z13kernelgpuFluxIdEvPT_S1_S1_S1_S1_S1_S1_S0_iiiiiiii_param_0];
	cvta.to.global.u64 	%rd4, %rd31;
	ld.global.f64 	%fd1, [%rd4];
	ld.global.f64 	%fd2, [%rd4+8];
	ld.global.f64 	%fd3, [%rd4+16];
	cvta.to.global.u64 	%rd5, %rd30;
	mul.wide.s32 	%rd6, %r11, 8;
	add.s64 	%rd7, %rd5, %rd6;
	ld.global.f64 	%fd4, [%rd7];
	mul.wide.s32 	%rd8, %r10, 8;
	add.s64 	%rd9, %rd7, %rd8;
	ld.global.f64 	%fd5, [%rd9];
	add.s64 	%rd10, %rd9, %rd8;
	ld.global.f64 	%fd6, [%rd10];
	add.s64 	%rd11, %rd10, %rd8;
	ld.global.f64 	%fd7, [%rd11];
	add.s64 	%rd12, %rd11, %rd8;
	ld.global.f64 	%fd8, [%rd12];
	add.s64 	%rd13, %rd12, %rd8;
	ld.global.f64 	%fd9, [%rd13];
	add.s64 	%rd14, %rd13, %rd8;
	ld.global.f64 	%fd10, [%rd14];
	add.s64 	%rd15, %rd14, %rd8;
	ld.global.f64 	%fd11, [%rd15];
	add.s64 	%rd16, %rd15, %rd8;
	ld.global.f64 	%fd12, [%rd16];
	add.s64 	%rd17, %rd16, %rd8;
	ld.global.f64 	%fd13, [%rd17];
	add.s64 	%rd18, %rd17, %rd8;
	ld.global.f64 	%fd14, [%rd18];
	add.s64 	%rd19, %rd18, %rd8;
	ld.global.f64 	%fd15, [%rd19];
	mul.f64 	%fd16, %fd5, %fd5;
	mul.f64 	%fd17, %fd4, %fd4;
	rcp.rn.f64 	%fd18, %fd17;
	rcp.rn.f64 	%fd19, %fd4;
	rcp.rn.f64 	%fd20, %fd2;
	mul.f64 	%fd21, %fd16, %fd18;
	mul.f64 	%fd22, %fd6, %fd6;
	mul.f64 	%fd23, %fd18, %fd22;
	mul.f64 	%fd24, %fd23, 0d3FE0000000000000;
	fma.rn.f64 	%fd25, %fd21, 0d3FE0000000000000, %fd24;
	mul.f64 	%fd26, %fd4, %fd25;
	sub.f64 	%fd27, %fd7, %fd26;
	add.f64 	%fd28, %fd1, 0dBFF0000000000000;
	mul.f64 	%fd29, %fd19, %fd6;
	mul.f64 	%fd30, %fd29, %fd8;
	sub.f64 	%fd31, %fd10, %fd30;
	mul.f64 	%fd32, %fd19, %fd5;
	mul.f64 	%fd33, %fd32, %fd12;
	sub.f64 	%fd34, %fd13, %fd33;
	mul.f64 	%fd35, %fd19, %fd34;
	fma.rn.f64 	%fd36, %fd19, %fd31, %fd35;
	mul.f64 	%fd37, %fd32, %fd8;
	sub.f64 	%fd38, %fd9, %fd37;
	mul.f64 	%fd39, %fd19, %fd38;
	add.f64 	%fd40, %fd39, %fd39;
	mul.f64 	%fd41, %fd29, %fd12;
	sub.f64 	%fd42, %fd14, %fd41;
	mul.f64 	%fd43, %fd19, %fd42;
	sub.f64 	%fd44, %fd40, %fd43;
	mul.f64 	%fd45, %fd20, %fd36;
	fma.rn.f64 	%fd46, %fd32, %fd6, %fd45;
	mul.f64 	%fd47, %fd28, %fd27;
	mul.f64 	%fd48, %fd19, %fd27;
	mul.f64 	%fd49, %fd28, %fd48;
	fma.rn.f64 	%fd50, %fd19, %fd7, %fd49;
	add.f64 	%fd51, %fd43, %fd43;
	sub.f64 	%fd52, %fd39, %fd51;
	rcp.rn.f64 	%fd53, %fd3;
	rcp.rn.f64 	%fd54, %fd28;
	cvta.to.global.u64 	%rd20, %rd29;
	add.s64 	%rd21, %rd20, %rd6;
	st.global.f64 	[%rd21], %fd5;
	fma.rn.f64 	%fd55, %fd19, %fd16, %fd47;
	mul.f64 	%fd56, %fd20, %fd44;
	fma.rn.f64 	%fd57, %fd56, 0d3FE5555555555555, %fd55;
	add.s64 	%rd22, %rd21, %rd8;
	st.global.f64 	[%rd22], %fd57;
	add.s64 	%rd23, %rd22, %rd8;
	st.global.f64 	[%rd23], %fd46;
	mul.f64 	%fd58, %fd20, %fd19;
	mul.f64 	%fd59, %fd58, %fd36;
	mul.f64 	%fd60, %fd6, %fd59;
	fma.rn.f64 	%fd61, %fd5, %fd50, %fd60;
	mul.f64 	%fd62, %fd58, %fd44;
	mul.f64 	%fd63, %fd5, %fd62;
	fma.rn.f64 	%fd64, %fd63, 0d3FE5555555555555, %fd61;
	mul.f64 	%fd65, %fd1, %fd18;
	mul.f64 	%fd66, %fd20, %fd65;
	mul.f64 	%fd67, %fd53, %fd66;
	mul.f64 	%fd68, %fd54, %fd67;
	mul.f64 	%fd69, %fd28, %fd4;
	mul.f64 	%fd70, %fd8, %fd25;
	sub.f64 	%fd71, %fd70, %fd11;
	mul.f64 	%fd72, %fd18, %fd31;
	mul.f64 	%fd73, %fd6, %fd72;
	mul.f64 	%fd74, %fd18, %fd38;
	fma.rn.f64 	%fd75, %fd5, %fd74, %fd73;
	fma.rn.f64 	%fd76, %fd4, %fd75, %fd71;
	mul.f64 	%fd77, %fd69, %fd76;
	fma.rn.f64 	%fd78, %fd8, %fd47, %fd77;
	mul.f64 	%fd79, %fd68, %fd78;
	sub.f64 	%fd80, %fd64, %fd79;
	add.s64 	%rd24, %rd23, %rd8;
	st.global.f64 	[%rd24], %fd80;
	add.s64 	%rd25, %rd24, %rd8;
	st.global.f64 	[%rd25], %fd6;
	add.s64 	%rd26, %rd25, %rd8;
	st.global.f64 	[%rd26], %fd46;
	fma.rn.f64 	%fd81, %fd19, %fd22, %fd47;
	mul.f64 	%fd82, %fd20, %fd52;
	mul.f64 	%fd83, %fd82, 0d3FE5555555555555;
	sub.f64 	%fd84, %fd81, %fd83;
	add.s64 	%rd27, %rd26, %rd8;
	st.global.f64 	[%rd27], %fd84;
	mul.f64 	%fd85, %fd5, %fd59;
	fma.rn.f64 	%fd86, %fd6, %fd50, %fd85;
	mul.f64 	%fd87, %fd58, %fd52;
	mul.f64 	%fd88, %fd6, %fd87;
	mul.f64 	%fd89, %fd88, 0d3FE5555555555555;
	sub.f64 	%fd90, %fd86, %fd89;
	mul.f64 	%fd91, %fd25, %fd12;
	sub.f64 	%fd92, %fd91, %fd15;
	mul.f64 	%fd93, %fd18, %fd34;
	mul.f64 	%fd94, %fd18, %fd42;
	mul.f64 	%fd95, %fd6, %fd94;
	fma.rn.f64 	%fd96, %fd5, %fd93, %fd95;
	fma.rn.f64 	%fd97, %fd4, %fd96, %fd92;
	mul.f64 	%fd98, %fd69, %fd97;
	fma.rn.f64 	%fd99, %fd12, %fd47, %fd98;
	mul.f64 	%fd100, %fd68, %fd99;
	sub.f64 	%fd101, %fd90, %fd100;
	add.s64 	%rd28, %rd27, %rd8;
	st.global.f64 	[%rd28], %fd101;
	mad.lo.s32 	%r11, %r7, %r9, %r11;
	setp.lt.s32 	%p2, %r11, %r10;
	@%p2 bra 	$L__BB0_2;
$L__BB0_3:
	ret;

}
	// .globl	_Z13kernelgpuFluxIfEvPT_S1_S1_S1_S1_S1_S1_S0_iiiiiiii
.visible .entry _Z13kernelgpuFluxIfEvPT_S1_S1_S1_S1_S1_S1_S0_iiiiiiii(
	.param .u64 .ptr .align 1 _Z13kernelgpuFluxIfEvPT_S1_S1_S1_S1_S1_S1_S0_iiiiiiii_param_0,
	.param .u64 .ptr .align 1 _Z13kernelgpuFluxIfEvPT_S1_S1_S1_S1_S1_S1_S0_iiiiiiii_param_1,
	.param .u64 .ptr .align 1 _Z13kernelgpuFluxIfEvPT_S1_S1_S1_S1_S1_S1_S0_iiiiiiii_param_2,
	.param .u64 .ptr .align 1 _Z13kernelgpuFluxIfEvPT_S1_S1_S1_S1_S1_S1_S0_iiiiiiii_param_3,
	.param .u64 .ptr .align 1 _Z13kernelgpuFluxIfEvPT_S1_S1_S1_S1_S1_S1_S0_iiiiiiii_param_4,
	.param .u64 .ptr .align 1 _Z13kernelgpuFluxIfEvPT_S1_S1_S1_S1_S1_S1_S0_iiiiiiii_param_5,
	.param .u64 .ptr .align 1 _Z13kernelgpuFluxIfEvPT_S1_S1_S1_S1_S1_S1_S0_iiiiiiii_param_6,
	.param .f32 _Z13kernelgpuFluxIfEvPT_S1_S1_S1_S1_S1_S1_S0_iiiiiiii_param_7,
	.param .u32 _Z13kernelgpuFluxIfEvPT_S1_S1_S1_S1_S1_S1_S0_iiiiiiii_param_8,
	.param .u32 _Z13kernelgpuFluxIfEvPT_S1_S1_S1_S1_S1_S1_S0_iiiiiiii_param_9,
	.param .u32 _Z13kernelgpuFluxIfEvPT_S1_S1_S1_S1_S1_S1_S0_iiiiiiii_param_10,
	.param .u32 _Z13kernelgpuFluxIfEvPT_S1_S1_S1_S1_S1_S1_S0_iiiiiiii_param_11,
	.param .u32 _Z13kernelgpuFluxIfEvPT_S1_S1_S1_S1_S1_S1_S0_iiiiiiii_param_12,
	.param .u32 _Z13kernelgpuFluxIfEvPT_S1_S1_S1_S1_S1_S1_S0_iiiiiiii_param_13,
	.param .u32 _Z13kernelgpuFluxIfEvPT_S1_S1_S1_S1_S1_S1_S0_iiiiiiii_param_14,
	.param .u32 _Z13kernelgpuFluxIfEvPT_S1_S1_S1_S1_S1_S1_S0_iiiiiiii_param_15
)
{
	.reg .pred 	%p<3>;
	.reg .b32 	%r<11>;
	.reg .b32 	%f<97>;
	.reg .b64 	%rd<32>;
	.reg .b64 	%fd<23>;

	ld.param.u32 	%r6, [_Z13kernelgpuFluxIfEvPT_S1_S1_S1_S1_S1_S1_S0_iiiiiiii_param_9];
	mov.u32 	%r7, %tid.x;
	mov.u32 	%r8, %ctaid.x;
	mov.u32 	%r1, %ntid.x;
	mad.lo.s32 	%r10, %r8, %r1, %r7;
	setp.ge.s32 	%p1, %r10, %r6;
	@%p1 bra 	$L__BB1_3;
	mov.u32 	%r9, %nctaid.x;
	mul.lo.s32 	%r3, %r1, %r9;
	mul.wide.s32 	%rd8, %r6, 4;
$L__BB1_2:
	ld.param.u64 	%rd31, [_Z13kernelgpuFluxIfEvPT_S1_S1_S1_S1_S1_S1_S0_iiiiiiii_param_6];
	ld.param.u64 	%rd30, [_Z13kernelgpuFluxIfEvPT_S1_S1_S1_S1_S1_S1_S0_iiiiiiii_param_2];
	ld.param.u64 	%rd29, [_Z13kernelgpuFluxIfEvPT_S1_S1_S1_S1_S1_S1_S0_iiiiiiii_param_0];
	cvta.to.global.u64 	%rd4, %rd31;
	ld.global.f32 	%f1, [%rd4];
	ld.global.f32 	%f2, [%rd4+4];
	ld.global.f32 	%f3, [%rd4+8];
	cvta.to.global.u64 	%rd5, %rd30;
	mul.wide.s32 	%rd6, %r10, 4;
	add.s64 	%rd7, %rd5, %rd6;
	ld.global.f32 	%f4, [%rd7];
	add.s64 	%rd9, %rd7, %rd8;
	ld.global.f32 	%f5, [%rd9];
	add.s64 	%rd10, %rd9, %rd8;
	ld.global.f32 	%f6, [%rd10];
	add.s64 	%rd11, %rd10, %rd8;
	ld.global.f32 	%f7, [%rd11];
	add.s64 	%rd12, %rd11, %rd8;
	ld.global.f32 	%f8, [%rd12];
	add.s64 	%rd13, %rd12, %rd8;
	ld.global.f32 	%f9, [%rd13];
	add.s64 	%rd14, %rd13, %rd8;
	ld.global.f32 	%f10, [%rd14];
	add.s64 	%rd15, %rd14, %rd8;
	ld.global.f32 	%f11, [%rd15];
	add.s64 	%rd16, %rd15, %rd8;
	ld.global.f32 	%f12, [%rd16];
	add.s64 	%rd17, %rd16, %rd8;
	ld.global.f32 	%f13, [%rd17];
	add.s64 	%rd18, %rd17, %rd8;
	ld.global.f32 	%f14, [%rd18];
	add.s64 	%rd19, %rd18, %rd8;
	ld.global.f32 	%f15, [%rd19];
	mul.f32 	%f16, %f5, %f5;
	mul.f32 	%f17, %f4, %f4;
	rcp.rn.f32 	%f18, %f17;
	rcp.rn.f32 	%f19, %f4;
	rcp.rn.f32 	%f20, %f2;
	mul.f32 	%f21, %f16, %f18;
	mul.f32 	%f22, %f6, %f6;
	mul.f32 	%f23, %f18, %f22;
	mul.f32 	%f24, %f23, 0f3F000000;
	fma.rn.f32 	%f25, %f21, 0f3F000000, %f24;
	mul.f32 	%f26, %f4, %f25;
	sub.f32 	%f27, %f7, %f26;
	add.f32 	%f28, %f1, 0fBF800000;
	mul.f32 	%f29, %f19, %f6;
	mul.f32 	%f30, %f29, %f8;
	sub.f32 	%f31, %f10, %f30;
	mul.f32 	%f32, %f19, %f5;
	mul.f32 	%f33, %f32, %f12;
	sub.f32 	%f34, %f13, %f33;
	mul.f32 	%f35, %f19, %f34;
	fma.rn.f32 	%f36, %f19, %f31, %f35;
	mul.f32 	%f37, %f32, %f8;
	sub.f32 	%f38, %f9, %f37;
	mul.f32 	%f39, %f19, %f38;
	add.f32 	%f40, %f39, %f39;
	mul.f32 	%f41, %f29, %f12;
	sub.f32 	%f42, %f14, %f41;
	mul.f32 	%f43, %f19, %f42;
	sub.f32 	%f44, %f40, %f43;
	mul.f32 	%f45, %f20, %f36;
	fma.rn.f32 	%f46, %f32, %f6, %f45;
	mul.f32 	%f47, %f28, %f27;
	mul.f32 	%f48, %f19, %f27;
	mul.f32 	%f49, %f28, %f48;
	fma.rn.f32 	%f50, %f19, %f7, %f49;
	cvt.f64.f32 	%fd1, %f39;
	cvt.f64.f32 	%fd2, %f43;
	add.f64 	%fd3, %fd2, %fd2;
	sub.f64 	%fd4, %fd1, %fd3;
	cvt.rn.f32.f64 	%f51, %fd4;
	rcp.rn.f32 	%f52, %f3;
	rcp.rn.f32 	%f53, %f28;
	cvta.to.global.u64 	%rd20, %rd29;
	add.s64 	%rd21, %rd20, %rd6;
	st.global.f32 	[%rd21], %f5;
	fma.rn.f32 	%f54, %f19, %f16, %f47;
	cvt.f64.f32 	%fd5, %f54;
	mul.f32 	%f55, %f20, %f44;
	cvt.f64.f32 	%fd6, %f55;
	fma.rn.f64 	%fd7, %fd6, 0d3FE5555555555555, %fd5;
	cvt.rn.f32.f64 	%f56, %fd7;
	add.s64 	%rd22, %rd21, %rd8;
	st.global.f32 	[%rd22], %f56;
	add.s64 	%rd23, %rd22, %rd8;
	st.global.f32 	[%rd23], %f46;
	mul.f32 	%f57, %f20, %f19;
	mul.f32 	%f58, %f57, %f36;
	mul.f32 	%f59, %f6, %f58;
	fma.rn.f32 	%f60, %f5, %f50, %f59;
	cvt.f64.f32 	%fd8, %f60;
	mul.f32 	%f61, %f57, %f44;
	mul.f32 	%f62, %f5, %f61;
	cvt.f64.f32 	%fd9, %f62;
	fma.rn.f64 	%fd10, %fd9, 0d3FE5555555555555, %fd8;
	mul.f32 	%f63, %f1, %f18;
	mul.f32 	%f64, %f20, %f63;
	mul.f32 	%f65, %f52, %f64;
	mul.f32 	%f66, %f53, %f65;
	mul.f32 	%f67, %f28, %f4;
	mul.f32 	%f68, %f8, %f25;
	sub.f32 	%f69, %f68, %f11;
	mul.f32 	%f70, %f18, %f31;
	mul.f32 	%f71, %f6, %f70;
	mul.f32 	%f72, %f18, %f38;
	fma.rn.f32 	%f73, %f5, %f72, %f71;
	fma.rn.f32 	%f74, %f4, %f73, %f69;
	mul.f32 	%f75, %f67, %f74;
	fma.rn.f32 	%f76, %f8, %f47, %f75;
	mul.f32 	%f77, %f66, %f76;
	cvt.f64.f32 	%fd11, %f77;
	sub.f64 	%fd12, %fd10, %fd11;
	cvt.rn.f32.f64 	%f78, %fd12;
	add.s64 	%rd24, %rd23, %rd8;
	st.global.f32 	[%rd24], %f78;
	add.s64 	%rd25, %rd24, %rd8;
	st.global.f32 	[%rd25], %f6;
	add.s64 	%rd26, %rd25, %rd8;
	st.global.f32 	[%rd26], %f46;
	fma.rn.f32 	%f79, %f19, %f22, %f47;
	cvt.f64.f32 	%fd13, %f79;
	mul.f32 	%f80, %f20, %f51;
	cvt.f64.f32 	%fd14, %f80;
	mul.f64 	%fd15, %fd14, 0d3FE5555555555555;
	sub.f64 	%fd16, %fd13, %fd15;
	cvt.rn.f32.f64 	%f81, %fd16;
	add.s64 	%rd27, %rd26, %rd8;
	st.global.f32 	[%rd27], %f81;
	mul.f32 	%f82, %f5, %f58;
	fma.rn.f32 	%f83, %f6, %f50, %f82;
	cvt.f64.f32 	%fd17, %f83;
	mul.f32 	%f84, %f57, %f51;
	mul.f32 	%f85, %f6, %f84;
	cvt.f64.f32 	%fd18, %f85;
	mul.f64 	%fd19, %fd18, 0d3FE5555555555555;
	sub.f64 	%fd20, %fd17, %fd19;
	mul.f32 	%f86, %f25, %f12;
	sub.f32 	%f87, %f86, %f15;
	mul.f32 	%f88, %f18, %f34;
	mul.f32 	%f89, %f18, %f42;
	mul.f32 	%f90, %f6, %f89;
	fma.rn.f32 	%f91, %f5, %f88, %f90;
	fma.rn.f32 	%f92, %f4, %f91, %f87;
	mul.f32 	%f93, %f67, %f92;
	fma.rn.f32 	%f94, %f12, %f47, %f93;
	mul.f32 	%f95, %f66, %f94;
	cvt.f64.f32 	%fd21, %f95;
	sub.f64 	%fd22, %fd20, %fd21;
	cvt.rn.f32.f64 	%f96, %fd22;
	add.s64 	%rd28, %rd27, %rd8;
	st.global.f32 	[%rd28], %f96;
	add.s32 	%r10, %r10, %r3;
	setp.lt.s32 	%p2, %r10, %r6;
	@%p2 bra 	$L__BB1_2;
$L__BB1_3:
	ret;

}


// ===== COMPILED SASS (sm_100) =====

	.target	sm_100

	.elftype	@"ET_EXEC"


//--------------------- .note.nv.tkinfo           --------------------------
	.section	.note.nv.tkinfo,"",@"SHT_NOTE"
	.sectionflags	@"SHF_NOTE_NV_TKINFO"
	.tkinfo
        /*0018*/ 	.word	0x00000002
        /*0030*/ 	.string	""
        /*0030*/ 	.string	"ptxas"
        /*0030*/ 	.string	"Cuda compilation tools, release 13.0, V13.0.88"
        /*0030*/ 	.string	"Build cuda_13.0.r13.0/compiler.36424714_0"
        /*0030*/ 	.string	"-arch sm_100 -m 64 "



//--------------------- .note.nv.cuinfo           --------------------------
	.section	.note.nv.cuinfo,"",@"SHT_NOTE"
	.sectionflags	@"SHF_NOTE_NV_CUINFO"
        /*0018*/ 	.short	0x0002
        /*001a*/ 	.short	0x0064
        /*001c*/ 	.short	0x0082
	.zero		2


//--------------------- .nv.info                  --------------------------
	.section	.nv.info,"",@"SHT_CUDA_INFO"
	.align	4


	//----- nvinfo : EIATTR_REGCOUNT
	.align		4
        /*0000*/ 	.byte	0x04, 0x2f
        /*0002*/ 	.short	(.L_1 - .L_0)
	.align		4
.L_0:
        /*0004*/ 	.word	index@(_Z13kernelgpuFluxIdEvPT_S1_S1_S1_S1_S1_S1_S0_iiiiiiii)
        /*0008*/ 	.word	0x00000042


	//----- nvinfo : EIATTR_FRAME_SIZE
	.align		4
.L_1:
        /*000c*/ 	.byte	0x04, 0x11
        /*000e*/ 	.short	(.L_3 - .L_2)
	.align		4
.L_2:
        /*0010*/ 	.word	index@($__internal_1_$__cuda_sm20_dblrcp_rn_slowpath_v3)
        /*0014*/ 	.word	0x00000000


	//----- nvinfo : EIATTR_FRAME_SIZE
	.align		4
.L_3:
        /*0018*/ 	.byte	0x04, 0x11
        /*001a*/ 	.short	(.L_5 - .L_4)
	.align		4
.L_4:
        /*001c*/ 	.word	index@(_Z13kernelgpuFluxIdEvPT_S1_S1_S1_S1_S1_S1_S0_iiiiiiii)
        /*0020*/ 	.word	0x00000000


	//----- nvinfo : EIATTR_REGCOUNT
	.align		4
.L_5:
        /*0024*/ 	.byte	0x04, 0x2f
        /*0026*/ 	.short	(.L_7 - .L_6)
	.align		4
.L_6:
        /*0028*/ 	.word	index@(_Z13kernelgpuFluxIfEvPT_S1_S1_S1_S1_S1_S1_S0_iiiiiiii)
        /*002c*/ 	.word	0x00000028


	//----- nvinfo : EIATTR_FRAME_SIZE
	.align		4
.L_7:
        /*0030*/ 	.byte	0x04, 0x11
        /*0032*/ 	.short	(.L_9 - .L_8)
	.align		4
.L_8:
        /*0034*/ 	.word	index@($__internal_0_$__cuda_sm20_rcp_rn_f32_slowpath)
        /*0038*/ 	.word	0x00000000


	//----- nvinfo : EIATTR_FRAME_SIZE
	.align		4
.L_9:
        /*003c*/ 	.byte	0x04, 0x11
        /*003e*/ 	.short	(.L_11 - .L_10)
	.align		4
.L_10:
        /*0040*/ 	.word	index@(_Z13kernelgpuFluxIfEvPT_S1_S1_S1_S1_S1_S1_S0_iiiiiiii)
        /*0044*/ 	.word	0x00000000


	//----- nvinfo : EIATTR_MIN_STACK_SIZE
	.align		4
.L_11:
        /*0048*/ 	.byte	0x04, 0x12
        /*004a*/ 	.short	(.L_13 - .L_12)
	.align		4
.L_12:
        /*004c*/ 	.word	index@(_Z13kernelgpuFluxIfEvPT_S1_S1_S1_S1_S1_S1_S0_iiiiiiii)
        /*0050*/ 	.word	0x00000000


	//----- nvinfo : EIATTR_MIN_STACK_SIZE
	.align		4
.L_13:
        /*0054*/ 	.byte	0x04, 0x12
        /*0056*/ 	.short	(.L_15 - .L_14)
	.align		4
.L_14:
        /*0058*/ 	.word	index@(_Z13kernelgpuFluxIdEvPT_S1_S1_S1_S1_S1_S1_S0_iiiiiiii)
        /*005c*/ 	.word	0x00000000
.L_15:


//--------------------- .nv.compat                --------------------------
	.section	.nv.compat,"",@"SHT_CUDA_COMPAT_INFO"
	.align	4
        /*0000*/ 	.byte	0x02, 0x09, 0x00, 0x00, 0x02, 0x02, 0x01, 0x00, 0x02, 0x05, 0x05, 0x00, 0x03, 0x07, 0x01, 0x01
        /*0010*/ 	.byte	0x02, 0x03, 0x00, 0x00, 0x02, 0x06, 0x01, 0x00, 0x04, 0x0b, 0x08, 0x00, 0x01, 0x00, 0x00, 0x00
        /*0020*/ 	.byte	0x00, 0x00, 0x00, 0x00


//--------------------- .nv.info._Z13kernelgpuFluxIfEvPT_S1_S1_S1_S1_S1_S1_S0_iiiiiiii --------------------------
	.section	.nv.info._Z13kernelgpuFluxIfEvPT_S1_S1_S1_S1_S1_S1_S0_iiiiiiii,"",@"SHT_CUDA_INFO"
	.sectionflags	@""
	.align	4


	//----- nvinfo : EIATTR_CUDA_API_VERSION
	.align		4
        /*0000*/ 	.byte	0x04, 0x37
        /*0002*/ 	.short	(.L_17 - .L_16)
.L_16:
        /*0004*/ 	.word	0x00000082


	//----- nvinfo : EIATTR_KPARAM_INFO
	.align		4
.L_17:
        /*0008*/ 	.byte	0x04, 0x17
        /*000a*/ 	.short	(.L_19 - .L_18)
.L_18:
        /*000c*/ 	.word	0x00000000
        /*0010*/ 	.short	0x000f
        /*0012*/ 	.short	0x0058
        /*0014*/ 	.byte	0x00, 0xf0, 0x11, 0x00


	//----- nvinfo : EIATTR_KPARAM_INFO
	.align		4
.L_19:
        /*0018*/ 	.byte	0x04, 0x17
        /*001a*/ 	.short	(.L_21 - .L_20)
.L_20:
        /*001c*/ 	.word	0x00000000
        /*0020*/ 	.short	0x000e
        /*0022*/ 	.short	0x0054
        /*0024*/ 	.byte	0x00, 0xf0, 0x11, 0x00


	//----- nvinfo : EIATTR_KPARAM_INFO
	.align		4
.L_21:
        /*0028*/ 	.byte	0x04, 0x17
        /*002a*/ 	.short	(.L_23 - .L_22)
.L_22:
        /*002c*/ 	.word	0x00000000
        /*0030*/ 	.short	0x000d
        /*0032*/ 	.short	0x0050
        /*0034*/ 	.byte	0x00, 0xf0, 0x11, 0x00


	//----- nvinfo : EIATTR_KPARAM_INFO
	.align		4
.L_23:
        /*0038*/ 	.byte	0x04, 0x17
        /*003a*/ 	.short	(.L_25 - .L_24)
.L_24:
        /*003c*/ 	.word	0x00000000
        /*0040*/ 	.short	0x000c
        /*0042*/ 	.short	0x004c
        /*0044*/ 	.byte	0x00, 0xf0, 0x11, 0x00


	//----- nvinfo : EIATTR_KPARAM_INFO
	.align		4
.L_25:
        /*0048*/ 	.byte	0x04, 0x17
        /*004a*/ 	.short	(.L_27 - .L_26)
.L_26:
        /*004c*/ 	.word	0x00000000
        /*0050*/ 	.short	0x000b
        /*0052*/ 	.short	0x0048
        /*0054*/ 	.byte	0x00, 0xf0, 0x11, 0x00


	//----- nvinfo : EIATTR_KPARAM_INFO
	.align		4
.L_27:
        /*0058*/ 	.byte	0x04, 0x17
        /*005a*/ 	.short	(.L_29 - .L_28)
.L_28:
        /*005c*/ 	.word	0x00000000
        /*0060*/ 	.short	0x000a
        /*0062*/ 	.short	0x0044
        /*0064*/ 	.byte	0x00, 0xf0, 0x11, 0x00


	//----- nvinfo : EIATTR_KPARAM_INFO
	.align		4
.L_29:
        /*0068*/ 	.byte	0x04, 0x17
        /*006a*/ 	.short	(.L_31 - .L_30)
.L_30:
        /*006c*/ 	.word	0x00000000
        /*0070*/ 	.short	0x0009
        /*0072*/ 	.short	0x0040
        /*0074*/ 	.byte	0x00, 0xf0, 0x11, 0x00


	//----- nvinfo : EIATTR_KPARAM_INFO
	.align		4
.L_31:
        /*0078*/ 	.byte	0x04, 0x17
        /*007a*/ 	.short	(.L_33 - .L_32)
.L_32:
        /*007c*/ 	.word	0x00000000
        /*0080*/ 	.short	0x0008
        /*0082*/ 	.short	0x003c
        /*0084*/ 	.byte	0x00, 0xf0, 0x11, 0x00


	//----- nvinfo : EIATTR_KPARAM_INFO
	.align		4
.L_33:
        /*0088*/ 	.byte	0x04, 0x17
        /*008a*/ 	.short	(.L_35 - .L_34)
.L_34:
        /*008c*/ 	.word	0x00000000
        /*0090*/ 	.short	0x0007
        /*0092*/ 	.short	0x0038
        /*0094*/ 	.byte	0x00, 0xf0, 0x11, 0x00


	//----- nvinfo : EIATTR_KPARAM_INFO
	.align		4
.L_35:
        /*0098*/ 	.byte	0x04, 0x17
        /*009a*/ 	.short	(.L_37 - .L_36)
.L_36:
        /*009c*/ 	.word	0x00000000
        /*00a0*/ 	.short	0x0006
        /*00a2*/ 	.short	0x0030
        /*00a4*/ 	.byte	0x00, 0xf5, 0x21, 0x00


	//----- nvinfo : EIATTR_KPARAM_INFO
	.align		4
.L_37:
        /*00a8*/ 	.byte	0x04, 0x17
        /*00aa*/ 	.short	(.L_39 - .L_38)
.L_38:
        /*00ac*/ 	.word	0x00000000
        /*00b0*/ 	.short	0x0005
        /*00b2*/ 	.short	0x0028
        /*00b4*/ 	.byte	0x00, 0xf5, 0x21, 0x00


	//----- nvinfo : EIATTR_KPARAM_INFO
	.align		4
.L_39:
        /*00b8*/ 	.byte	0x04, 0x17
        /*00ba*/ 	.short	(.L_41 - .L_40)
.L_40:
        /*00bc*/ 	.word	0x00000000
        /*00c0*/ 	.short	0x0004
        /*00c2*/ 	.short	0x0020
        /*00c4*/ 	.byte	0x00, 0xf5, 0x21, 0x00


	//----- nvinfo : EIATTR_KPARAM_INFO
	.align		4
.L_41:
        /*00c8*/ 	.byte	0x04, 0x17
        /*00ca*/ 	.short	(.L_43 - .L_42)
.L_42:
        /*00cc*/ 	.word	0x00000000
        /*00d0*/ 	.short	0x0003
        /*00d2*/ 	.short	0x0018
        /*00d4*/ 	.byte	0x00, 0xf5, 0x21, 0x00


	//----- nvinfo : EIATTR_KPARAM_INFO
	.align		4
.L_43:
        /*00d8*/ 	.byte	0x04, 0x17
        /*00da*/ 	.short	(.L_45 - .L_44)
.L_44:
        /*00dc*/ 	.word	0x00000000
        /*00e0*/ 	.short	0x0002
        /*00e2*/ 	.short	0x0010
        /*00e4*/ 	.byte	0x00, 0xf5, 0x21, 0x00


	//----- nvinfo : EIATTR_KPARAM_INFO
	.align		4
.L_45:
        /*00e8*/ 	.byte	0x04, 0x17
        /*00ea*/ 	.short	(.L_47 - .L_46)
.L_46:
        /*00ec*/ 	.word	0x00000000
        /*00f0*/ 	.short	0x0001
        /*00f2*/ 	.short	0x0008
        /*00f4*/ 	.byte	0x00, 0xf5, 0x21, 0x00


	//----- nvinfo : EIATTR_KPARAM_INFO
	.align		4
.L_47:
        /*00f8*/ 	.byte	0x04, 0x17
        /*00fa*/ 	.short	(.L_49 - .L_48)
.L_48:
        /*00fc*/ 	.word	0x00000000
        /*0100*/ 	.short	0x0000
        /*0102*/ 	.short	0x0000
        /*0104*/ 	.byte	0x00, 0xf5, 0x21, 0x00


	//----- nvinfo : EIATTR_SPARSE_MMA_MASK
	.align		4
.L_49:
        /*0108*/ 	.byte	0x03, 0x50
        /*010a*/ 	.short	0x0000


	//----- nvinfo : EIATTR_MAXREG_COUNT
	.align		4
        /*010c*/ 	.byte	0x03, 0x1b
        /*010e*/ 	.short	0x00ff


	//----- nvinfo : EIATTR_MERCURY_ISA_VERSION
	.align		4
        /*0110*/ 	.byte	0x03, 0x5f
        /*0112*/ 	.short	0x0101


	//----- nvinfo : EIATTR_VRC_CTA_INIT_COUNT
	.align		4
        /*0114*/ 	.byte	0x02, 0x4a
	.zero		1
	.zero		1


	//----- nvinfo : EIATTR_EXIT_INSTR_OFFSETS
	.align		4
        /*0118*/ 	.byte	0x04, 0x1c
        /*011a*/ 	.short	(.L_51 - .L_50)


	//   ....[0]....
.L_50:
        /*011c*/ 	.word	0x00000070


	//   ....[1]....
        /*0120*/ 	.word	0x00000de0


	//----- nvinfo : EIATTR_CRS_STACK_SIZE
	.align		4
.L_51:
        /*0124*/ 	.byte	0x04, 0x1e
        /*0126*/ 	.short	(.L_53 - .L_52)
.L_52:
        /*0128*/ 	.word	0x00000000


	//----- nvinfo : EIATTR_CBANK_PARAM_SIZE
	.align		4
.L_53:
        /*012c*/ 	.byte	0x03, 0x19
        /*012e*/ 	.short	0x005c


	//----- nvinfo : EIATTR_PARAM_CBANK
	.align		4
        /*0130*/ 	.byte	0x04, 0x0a
        /*0132*/ 	.short	(.L_55 - .L_54)
	.align		4
.L_54:
        /*0134*/ 	.word	index@(.nv.constant0._Z13kernelgpuFluxIfEvPT_S1_S1_S1_S1_S1_S1_S0_iiiiiiii)
        /*0138*/ 	.short	0x0380
        /*013a*/ 	.short	0x005c


	//----- nvinfo : EIATTR_SW_WAR
	.align		4
.L_55:
        /*013c*/ 	.byte	0x04, 0x36
        /*013e*/ 	.short	(.L_57 - .L_56)
.L_56:
        /*0140*/ 	.word	0x00000008
.L_57:


//--------------------- .nv.info._Z13kernelgpuFluxIdEvPT_S1_S1_S1_S1_S1_S1_S0_iiiiiiii --------------------------
	.section	.nv.info._Z13kernelgpuFluxIdEvPT_S1_S1_S1_S1_S1_S1_S0_iiiiiiii,"",@"SHT_CUDA_INFO"
	.sectionflags	@""
	.align	4


	//----- nvinfo : EIATTR_CUDA_API_VERSION
	.align		4
        /*0000*/ 	.byte	0x04, 0x37
        /*0002*/ 	.short	(.L_59 - .L_58)
.L_58:
        /*0004*/ 	.word	0x00000082


	//----- nvinfo : EIATTR_KPARAM_INFO
	.align		4
.L_59:
        /*0008*/ 	.byte	0x04, 0x17
        /*000a*/ 	.short	(.L_61 - .L_60)
.L_60:
        /*000c*/ 	.word	0x00000000
        /*0010*/ 	.short	0x000f
        /*0012*/ 	.short	0x005c
        /*0014*/ 	.byte	0x00, 0xf0, 0x11, 0x00


	//----- nvinfo : EIATTR_KPARAM_INFO
	.align		4
.L_61:
        /*0018*/ 	.byte	0x04, 0x17
        /*001a*/ 	.short	(.L_63 - .L_62)
.L_62:
        /*001c*/ 	.word	0x00000000
        /*0020*/ 	.short	0x000e
        /*0022*/ 	.short	0x0058
        /*0024*/ 	.byte	0x00, 0xf0, 0x11, 0x00


	//----- nvinfo : EIATTR_KPARAM_INFO
	.align		4
.L_63:
        /*0028*/ 	.byte	0x04, 0x17
        /*002a*/ 	.short	(.L_65 - .L_64)
.L_64:
        /*002c*/ 	.word	0x00000000
        /*0030*/ 	.short	0x000d
        /*0032*/ 	.short	0x0054
        /*0034*/ 	.byte	0x00, 0xf0, 0x11, 0x00


	//----- nvinfo : EIATTR_KPARAM_INFO
	.align		4
.L_65:
        /*0038*/ 	.byte	0x04, 0x17
        /*003a*/ 	.short	(.L_67 - .L_66)
.L_66:
        /*003c*/ 	.word	0x00000000
        /*0040*/ 	.short	0x000c
        /*0042*/ 	.short	0x0050
        /*0044*/ 	.byte	0x00, 0xf0, 0x11, 0x00


	//----- nvinfo : EIATTR_KPARAM_INFO
	.align		4
.L_67:
        /*0048*/ 	.byte	0x04, 0x17
        /*004a*/ 	.short	(.L_69 - .L_68)
.L_68:
        /*004c*/ 	.word	0x00000000
        /*0050*/ 	.short	0x000b
        /*0052*/ 	.short	0x004c
        /*0054*/ 	.byte	0x00, 0xf0, 0x11, 0x00


	//----- nvinfo : EIATTR_KPARAM_INFO
	.align		4
.L_69:
        /*0058*/ 	.byte	0x04, 0x17
        /*005a*/ 	.short	(.L_71 - .L_70)
.L_70:
        /*005c*/ 	.word	0x00000000
        /*0060*/ 	.short	0x000a
        /*0062*/ 	.short	0x0048
        /*0064*/ 	.byte	0x00, 0xf0, 0x11, 0x00


	//----- nvinfo : EIATTR_KPARAM_INFO
	.align		4
.L_71:
        /*0068*/ 	.byte	0x04, 0x17
        /*006a*/ 	.short	(.L_73 - .L_72)
.L_72:
        /*006c*/ 	.word	0x00000000
        /*0070*/ 	.short	0x0009
        /*0072*/ 	.short	0x0044
        /*0074*/ 	.byte	0x00, 0xf0, 0x11, 0x00


	//----- nvinfo : EIATTR_KPARAM_INFO
	.align		4
.L_73:
        /*0078*/ 	.byte	0x04, 0x17
        /*007a*/ 	.short	(.L_75 - .L_74)
.L_74:
        /*007c*/ 	.word	0x00000000
        /*0080*/ 	.short	0x0008
        /*0082*/ 	.short	0x0040
        /*0084*/ 	.byte	0x00, 0xf0, 0x11, 0x00


	//----- nvinfo : EIATTR_KPARAM_INFO
	.align		4
.L_75:
        /*0088*/ 	.byte	0x04, 0x17
        /*008a*/ 	.short	(.L_77 - .L_76)
.L_76:
        /*008c*/ 	.word	0x00000000
        /*0090*/ 	.short	0x0007
        /*0092*/ 	.short	0x0038
        /*0094*/ 	.byte	0x00, 0xf0, 0x21, 0x00


	//----- nvinfo : EIATTR_KPARAM_INFO
	.align		4
.L_77:
        /*0098*/ 	.byte	0x04, 0x17
        /*009a*/ 	.short	(.L_79 - .L_78)
.L_78:
        /*009c*/ 	.word	0x00000000
        /*00a0*/ 	.short	0x0006
        /*00a2*/ 	.short	0x0030
        /*00a4*/ 	.byte	0x00, 0xf5, 0x21, 0x00


	//----- nvinfo : EIATTR_KPARAM_INFO
	.align		4
.L_79:
        /*00a8*/ 	.byte	0x04, 0x17
        /*00aa*/ 	.short	(.L_81 - .L_80)
.L_80:
        /*00ac*/ 	.word	0x00000000
        /*00b0*/ 	.short	0x0005
        /*00b2*/ 	.short	0x0028
        /*00b4*/ 	.byte	0x00, 0xf5, 0x21, 0x00


	//----- nvinfo : EIATTR_KPARAM_INFO
	.align		4
.L_81:
        /*00b8*/ 	.byte	0x04, 0x17
        /*00ba*/ 	.short	(.L_83 - .L_82)
.L_82:
        /*00bc*/ 	.word	0x00000000
        /*00c0*/ 	.short	0x0004
        /*00c2*/ 	.short	0x0020
        /*00c4*/ 	.byte	0x00, 0xf5, 0x21, 0x00


	//----- nvinfo : EIATTR_KPARAM_INFO
	.align		4
.L_83:
        /*00c8*/ 	.byte	0x04, 0x17
        /*00ca*/ 	.short	(.L_85 - .L_84)
.L_84:
        /*00cc*/ 	.word	0x00000000
        /*00d0*/ 	.short	0x0003
        /*00d2*/ 	.short	0x0018
        /*00d4*/ 	.byte	0x00, 0xf5, 0x21, 0x00


	//----- nvinfo : EIATTR_KPARAM_INFO
	.align		4
.L_85:
        /*00d8*/ 	.byte	0x04, 0x17
        /*00da*/ 	.short	(.L_87 - .L_86)
.L_86:
        /*00dc*/ 	.word	0x00000000
        /*00e0*/ 	.short	0x0002
        /*00e2*/ 	.short	0x0010
        /*00e4*/ 	.byte	0x00, 0xf5, 0x21, 0x00


	//----- nvinfo : EIATTR_KPARAM_INFO
	.align		4
.L_87:
        /*00e8*/ 	.byte	0x04, 0x17
        /*00ea*/ 	.short	(.L_89 - .L_88)
.L_88:
        /*00ec*/ 	.word	0x00000000
        /*00f0*/ 	.short	0x0001
        /*00f2*/ 	.short	0x0008
        /*00f4*/ 	.byte	0x00, 0xf5, 0x21, 0x00


	//----- nvinfo : EIATTR_KPARAM_INFO
	.align		4
.L_89:
        /*00f8*/ 	.byte	0x04, 0x17
        /*00fa*/ 	.short	(.L_91 - .L_90)
.L_90:
        /*00fc*/ 	.word	0x00000000
        /*0100*/ 	.short	0x0000
        /*0102*/ 	.short	0x0000
        /*0104*/ 	.byte	0x00, 0xf5, 0x21, 0x00


	//----- nvinfo : EIATTR_SPARSE_MMA_MASK
	.align		4
.L_91:
        /*0108*/ 	.byte	0x03, 0x50
        /*010a*/ 	.short	0x0000


	//----- nvinfo : EIATTR_MAXREG_COUNT
	.align		4
        /*010c*/ 	.byte	0x03, 0x1b
        /*010e*/ 	.short	0x00ff


	//----- nvinfo : EIATTR_MERCURY_ISA_VERSION
	.align		4
        /*0110*/ 	.byte	0x03, 0x5f
        /*0112*/ 	.short	0x0101


	//----- nvinfo : EIATTR_VRC_CTA_INIT_COUNT
	.align		4
        /*0114*/ 	.byte	0x02, 0x4a
	.zero		1
	.zero		1


	//----- nvinfo : EIATTR_EXIT_INSTR_OFFSETS
	.align		4
        /*0118*/ 	.byte	0x04, 0x1c
        /*011a*/ 	.short	(.L_93 - .L_92)


	//   ....[0]....
.L_92:
        /*011c*/ 	.word	0x00000070


	//   ....[1]....
        /*0120*/ 	.word	0x00000db0


	//----- nvinfo : EIATTR_CRS_STACK_SIZE
	.align		4
.L_93:
        /*0124*/ 	.byte	0x04, 0x1e
        /*0126*/ 	.short	(.L_95 - .L_94)
.L_94:
        /*0128*/ 	.word	0x00000000


	//----- nvinfo : EIATTR_CBANK_PARAM_SIZE
	.align		4
.L_95:
        /*012c*/ 	.byte	0x03, 0x19
        /*012e*/ 	.short	0x0060


	//----- nvinfo : EIATTR_PARAM_CBANK
	.align		4
        /*0130*/ 	.byte	0x04, 0x0a
        /*0132*/ 	.short	(.L_97 - .L_96)
	.align		4
.L_96:
        /*0134*/ 	.word	index@(.nv.constant0._Z13kernelgpuFluxIdEvPT_S1_S1_S1_S1_S1_S1_S0_iiiiiiii)
        /*0138*/ 	.short	0x0380
        /*013a*/ 	.short	0x0060


	//----- nvinfo : EIATTR_SW_WAR
	.align		4
.L_97:
        /*013c*/ 	.byte	0x04, 0x36
        /*013e*/ 	.short	(.L_99 - .L_98)
.L_98:
        /*0140*/ 	.word	0x00000008
.L_99:


//--------------------- .nv.callgraph             --------------------------
	.section	.nv.callgraph,"",@"SHT_CUDA_CALLGRAPH"
	.align	4
	.sectionentsize	8
	.align		4
        /*0000*/ 	.word	0x00000000
	.align		4
        /*0004*/ 	.word	0xffffffff
	.align		4
        /*0008*/ 	.word	0x00000000
	.align		4
        /*000c*/ 	.word	0xfffffffe
	.align		4
        /*0010*/ 	.word	0x00000000
	.align		4
        /*0014*/ 	.word	0xfffffffd
	.align		4
        /*0018*/ 	.word	0x00000000
	.align		4
        /*001c*/ 	.word	0xfffffffc


//--------------------- .text._Z13kernelgpuFluxIfEvPT_S1_S1_S1_S1_S1_S1_S0_iiiiiiii --------------------------
	.section	.text._Z13kernelgpuFluxIfEvPT_S1_S1_S1_S1_S1_S1_S0_iiiiiiii,"ax",@progbits
	.align	128
        .global         _Z13kernelgpuFluxIfEvPT_S1_S1_S1_S1_S1_S1_S0_iiiiiiii
        .type           _Z13kernelgpuFluxIfEvPT_S1_S1_S1_S1_S1_S1_S0_iiiiiiii,@function
        .size           _Z13kernelgpuFluxIfEvPT_S1_S1_S1_S1_S1_S1_S0_iiiiiiii,(.L_x_31 - _Z13kernelgpuFluxIfEvPT_S1_S1_S1_S1_S1_S1_S0_iiiiiiii)
        .other          _Z13kernelgpuFluxIfEvPT_S1_S1_S1_S1_S1_S1_S0_iiiiiiii,@"STO_CUDA_ENTRY STV_DEFAULT"
_Z13kernelgpuFluxIfEvPT_S1_S1_S1_S1_S1_S1_S0_iiiiiiii:
.text._Z13kernelgpuFluxIfEvPT_S1_S1_S1_S1_S1_S1_S0_iiiiiiii:
[----:B------:R-:W-:Y:S01]  /*0000*/  LDC R1, c[0x0][0x37c] ;  /* 0x0000df00ff017b82 */ /* 0x000fe20000000800 */
[----:B------:R-:W0:Y:S07]  /*0010*/  S2R R3, SR_TID.X ;  /* 0x0000000000037919 */ /* 0x000e2e0000002100 */
[----:B------:R-:W0:Y:S01]  /*0020*/  S2UR UR4, SR_CTAID.X ;  /* 0x00000000000479c3 */ /* 0x000e220000002500 */
[----:B------:R-:W1:Y:S07]  /*0030*/  LDCU UR5, c[0x0][0x3c0] ;  /* 0x00007800ff0577ac */ /* 0x000e6e0008000800 */
[----:B------:R-:W0:Y:S02]  /*0040*/  LDC R4, c[0x0][0x360] ;  /* 0x0000d800ff047b82 */ /* 0x000e240000000800 */
[----:B0-----:R-:W-:-:S05]  /*0050*/  IMAD R3, R4, UR4, R3 ;  /* 0x0000000404037c24 */ /* 0x001fca000f8e0203 */
[----:B-1----:R-:W-:-:S13]  /*0060*/  ISETP.GE.AND P0, PT, R3, UR5, PT ;  /* 0x0000000503007c0c */ /* 0x002fda000bf06270 */
[----:B------:R-:W-:Y:S05]  /*0070*/  @P0 EXIT ;  /* 0x000000000000094d */ /* 0x000fea0003800000 */
[----:B------:R-:W0:Y:S01]  /*0080*/  LDCU UR4, c[0x0][0x370] ;  /* 0x00006e00ff0477ac */ /* 0x000e220008000800 */
[----:B------:R-:W1:Y:S01]  /*0090*/  LDCU.64 UR6, c[0x0][0x358] ;  /* 0x00006b00ff0677ac */ /* 0x000e620008000a00 */
[----:B0-----:R-:W-:-:S07]  /*00a0*/  IMAD R4, R4, UR4, RZ ;  /* 0x0000000404047c24 */ /* 0x001fce000f8e02ff */
.L_x_12:
[----:B0-----:R-:W0:Y:S08]  /*00b0*/  LDC.64 R10, c[0x0][0x390] ;  /* 0x0000e400ff0a7b82 */ /* 0x001e300000000a00 */
[----:B------:R-:W2:Y:S08]  /*00c0*/  LDC R25, c[0x0][0x3c0] ;  /* 0x0000f000ff197b82 */ /* 0x000eb00000000800 */
[----:B------:R-:W3:Y:S01]  /*00d0*/  LDC.64 R14, c[0x0][0x3b0] ;  /* 0x0000ec00ff0e7b82 */ /* 0x000ee20000000a00 */
[----:B0-----:R-:W-:-:S05]  /*00e0*/  IMAD.WIDE R10, R3, 0x4, R10 ;  /* 0x00000004030a7825 */ /* 0x001fca00078e020a */
[----:B-1----:R-:W4:Y:S01]  /*00f0*/  LDG.E R5, desc[UR6][R10.64] ;  /* 0x000000060a057981 */ /* 0x002f22000c1e1900 */
[----:B--2---:R-:W-:-:S05]  /*0100*/  IMAD.WIDE R12, R25, 0x4, R10 ;  /* 0x00000004190c7825 */ /* 0x004fca00078e020a */
[----:B------:R-:W2:Y:S01]  /*0110*/  LDG.E R6, desc[UR6][R12.64] ;  /* 0x000000060c067981 */ /* 0x000ea2000c1e1900 */
[----:B------:R-:W-:-:S03]  /*0120*/  IMAD.WIDE R36, R25, 0x4, R12 ;  /* 0x0000000419247825 */ /* 0x000fc600078e020c */
[----:B---3--:R-:W5:Y:S01]  /*0130*/  LDG.E R18, desc[UR6][R14.64+0x4] ;  /* 0x000004060e127981 */ /* 0x008f62000c1e1900 */
[----:B------:R-:W-:-:S03]  /*0140*/  IMAD.WIDE R30, R25, 0x4, R36 ;  /* 0x00000004191e7825 */ /* 0x000fc600078e0224 */
[----:B------:R-:W5:Y:S04]  /*0150*/  LDG.E R7, desc[UR6][R36.64] ;  /* 0x0000000624077981 */ /* 0x000f68000c1e1900 */
[----:B------:R-:W5:Y:S01]  /*0160*/  LDG.E R12, desc[UR6][R14.64] ;  /* 0x000000060e0c7981 */ /* 0x000f62000c1e1900 */
[----:B------:R-:W-:-:S03]  /*0170*/  IMAD.WIDE R28, R25, 0x4, R30 ;  /* 0x00000004191c7825 */ /* 0x000fc600078e021e */
[----:B------:R4:W5:Y:S01]  /*0180*/  LDG.E R30, desc[UR6][R30.64] ;  /* 0x000000061e1e7981 */ /* 0x000962000c1e1900 */
[----:B------:R-:W-:-:S03]  /*0190*/  IMAD.WIDE R34, R25, 0x4, R28 ;  /* 0x0000000419227825 */ /* 0x000fc600078e021c */
[----:B------:R0:W5:Y:S04]  /*01a0*/  LDG.E R8, desc[UR6][R28.64] ;  /* 0x000000061c087981 */ /* 0x000168000c1e1900 */
[----:B------:R0:W5:Y:S01]  /*01b0*/  LDG.E R19, desc[UR6][R34.64] ;  /* 0x0000000622137981 */ /* 0x000162000c1e1900 */
[----:B------:R-:W-:-:S03]  /*01c0*/  IMAD.WIDE R20, R25, 0x4, R34 ;  /* 0x0000000419147825 */ /* 0x000fc600078e0222 */
[----:B------:R0:W5:Y:S01]  /*01d0*/  LDG.E R29, desc[UR6][R14.64+0x8] ;  /* 0x000008060e1d7981 */ /* 0x000162000c1e1900 */
[----:B------:R-:W-:-:S03]  /*01e0*/  IMAD.WIDE R32, R25, 0x4, R20 ;  /* 0x0000000419207825 */ /* 0x000fc600078e0214 */
[----:B------:R0:W5:Y:S01]  /*01f0*/  LDG.E R21, desc[UR6][R20.64] ;  /* 0x0000000614157981 */ /* 0x000162000c1e1900 */
[----:B------:R-:W-:-:S03]  /*0200*/  IMAD.WIDE R26, R25, 0x4, R32 ;  /* 0x00000004191a7825 */ /* 0x000fc600078e0220 */
[----:B------:R0:W5:Y:S04]  /*0210*/  LDG.E R9, desc[UR6][R32.64] ;  /* 0x0000000620097981 */ /* 0x000168000c1e1900 */
[----:B------:R0:W5:Y:S01]  /*0220*/  LDG.E R10, desc[UR6][R26.64] ;  /* 0x000000061a0a7981 */ /* 0x000162000c1e1900 */
[----:B------:R-:W-:-:S04]  /*0230*/  IMAD.WIDE R22, R25, 0x4, R26 ;  /* 0x0000000419167825 */ /* 0x000fc800078e021a */
[C---:B------:R-:W-:Y:S02]  /*0240*/  IMAD.WIDE R16, R25.reuse, 0x4, R22 ;  /* 0x0000000419107825 */ /* 0x040fe400078e0216 */
[----:B------:R0:W5:Y:S02]  /*0250*/  LDG.E R23, desc[UR6][R22.64] ;  /* 0x0000000616177981 */ /* 0x000164000c1e1900 */
[----:B------:R-:W-:Y:S02]  /*0260*/  IMAD.WIDE R24, R25, 0x4, R16 ;  /* 0x0000000419187825 */ /* 0x000fe400078e0210 */
[----:B------:R0:W5:Y:S04]  /*0270*/  LDG.E R17, desc[UR6][R16.64] ;  /* 0x0000000610117981 */ /* 0x000168000c1e1900 */
[----:B------:R0:W5:Y:S01]  /*0280*/  LDG.E R11, desc[UR6][R24.64] ;  /* 0x00000006180b7981 */ /* 0x000162000c1e1900 */
[----:B------:R-:W-:Y:S01]  /*0290*/  BSSY.RECONVERGENT B0, `(.L_x_0) ;  /* 0x0000010000007945 */ /* 0x000fe20003800200 */
[----:B----4-:R-:W-:-:S05]  /*02a0*/  FMUL R31, R5, R5 ;  /* 0x00000005051f7220 */ /* 0x010fca0000400000 */
[----:B------:R-:W-:-:S04]  /*02b0*/  IADD3 R0, PT, PT, R31, 0x1800000, RZ ;  /* 0x018000001f007810 */ /* 0x000fc80007ffe0ff */
[----:B------:R-:W-:-:S04]  /*02c0*/  LOP3.LUT R0, R0, 0x7f800000, RZ, 0xc0, !PT ;  /* 0x7f80000000007812 */ /* 0x000fc800078ec0ff */
[----:B------:R-:W-:Y:S01]  /*02d0*/  ISETP.GT.U32.AND P0, PT, R0, 0x1ffffff, PT ;  /* 0x01ffffff0000780c */ /* 0x000fe20003f04070 */
[----:B--2---:R-:W-:-:S12]  /*02e0*/  FMUL R13, R6, R6 ;  /* 0x00000006060d7220 */ /* 0x004fd80000400000 */
[----:B0-----:R-:W-:Y:S05]  /*02f0*/  @P0 BRA `(.L_x_1) ;  /* 0x0000000000140947 */ /* 0x001fea0003800000 */
[----:B------:R-:W-:Y:S02]  /*0300*/  MOV R0, R31 ;  /* 0x0000001f00007202 */ /* 0x000fe40000000f00 */
[----:B------:R-:W-:-:S07]  /*0310*/  MOV R2, 0x330 ;  /* 0x0000033000027802 */ /* 0x000fce0000000f00 */
[----:B-----5:R-:W-:Y:S05]  /*0320*/  CALL.REL.NOINC `($__internal_0_$__cuda_sm20_rcp_rn_f32_slowpath) ;  /* 0x0000000800b07944 */ /* 0x020fea0003c00000 */
[----:B------:R-:W-:Y:S01]  /*0330*/  MOV R14, R32 ;  /* 0x00000020000e7202 */ /* 0x000fe20000000f00 */
[----:B------:R-:W-:Y:S06]  /*0340*/  BRA `(.L_x_2) ;  /* 0x0000000000107947 */ /* 0x000fec0003800000 */
.L_x_1:
[----:B------:R-:W0:Y:S02]  /*0350*/  MUFU.RCP R14, R31 ;  /* 0x0000001f000e7308 */ /* 0x000e240000001000 */
[----:B0-----:R-:W-:-:S04]  /*0360*/  FFMA R0, R31, R14, -1 ;  /* 0xbf8000001f007423 */ /* 0x001fc8000000000e */
[----:B------:R-:W-:-:S04]  /*0370*/  FADD.FTZ R15, -R0, -RZ ;  /* 0x800000ff000f7221 */ /* 0x000fc80000010100 */
[----:B------:R-:W-:-:S07]  /*0380*/  FFMA R14, R14, R15, R14 ;  /* 0x0000000f0e0e7223 */ /* 0x000fce000000000e */
.L_x_2:
[----:B------:R-:W-:Y:S05]  /*0390*/  BSYNC.RECONVERGENT B0 ;  /* 0x0000000000007941 */ /* 0x000fea0003800200 */
.L_x_0:
[----:B------:R-:W-:Y:S01]  /*03a0*/  IADD3 R0, PT, PT, R5, 0x1800000, RZ ;  /* 0x0180000005007810 */ /* 0x000fe20007ffe0ff */
[----:B------:R-:W-:Y:S03]  /*03b0*/  BSSY.RECONVERGENT B0, `(.L_x_3) ;  /* 0x000000d000007945 */ /* 0x000fe60003800200 */
[----:B------:R-:W-:-:S04]  /*03c0*/  LOP3.LUT R0, R0, 0x7f800000, RZ, 0xc0, !PT ;  /* 0x7f80000000007812 */ /* 0x000fc800078ec0ff */
[----:B------:R-:W-:-:S13]  /*03d0*/  ISETP.GT.U32.AND P0, PT, R0, 0x1ffffff, PT ;  /* 0x01ffffff0000780c */ /* 0x000fda0003f04070 */
[----:B------:R-:W-:Y:S05]  /*03e0*/  @P0 BRA `(.L_x_4) ;  /* 0x0000000000140947 */ /* 0x000fea0003800000 */
[----:B------:R-:W-:Y:S02]  /*03f0*/  MOV R0, R5 ;  /* 0x0000000500007202 */ /* 0x000fe40000000f00 */
[----:B------:R-:W-:-:S07]  /*0400*/  MOV R2, 0x420 ;  /* 0x0000042000027802 */ /* 0x000fce0000000f00 */
[----:B-----5:R-:W-:Y:S05]  /*0410*/  CALL.REL.NOINC `($__internal_0_$__cuda_sm20_rcp_rn_f32_slowpath) ;  /* 0x0000000800747944 */ /* 0x020fea0003c00000 */
[----:B------:R-:W-:Y:S01]  /*0420*/  MOV R16, R32 ;  /* 0x0000002000107202 */ /* 0x000fe20000000f00 */
[----:B------:R-:W-:Y:S06]  /*0430*/  BRA `(.L_x_5) ;  /* 0x0000000000107947 */ /* 0x000fec0003800000 */
.L_x_4:
[----:B------:R-:W0:Y:S02]  /*0440*/  MUFU.RCP R16, R5 ;  /* 0x0000000500107308 */ /* 0x000e240000001000 */
[----:B0-----:R-:W-:-:S04]  /*0450*/  FFMA R0, R5, R16, -1 ;  /* 0xbf80000005007423 */ /* 0x001fc80000000010 */
[----:B------:R-:W-:-:S04]  /*0460*/  FADD.FTZ R15, -R0, -RZ ;  /* 0x800000ff000f7221 */ /* 0x000fc80000010100 */
[----:B------:R-:W-:-:S07]  /*0470*/  FFMA R16, R16, R15, R16 ;  /* 0x0000000f10107223 */ /* 0x000fce0000000010 */
.L_x_5:
[----:B------:R-:W-:Y:S05]  /*0480*/  BSYNC.RECONVERGENT B0 ;  /* 0x0000000000007941 */ /* 0x000fea0003800200 */
.L_x_3:
[----:B-----5:R-:W-:-:S04]  /*0490*/  IADD3 R0, PT, PT, R18, 0x1800000, RZ ;  /* 0x0180000012007810 */ /* 0x020fc80007ffe0ff */
[----:B------:R-:W-:-:S04]  /*04a0*/  LOP3.LUT R0, R0, 0x7f800000, RZ, 0xc0, !PT ;  /* 0x7f80000000007812 */ /* 0x000fc800078ec0ff */
[----:B------:R-:W-:-:S13]  /*04b0*/  ISETP.GT.U32.AND P0, PT, R0, 0x1ffffff, PT ;  /* 0x01ffffff0000780c */ /* 0x000fda0003f04070 */
[----:B------:R-:W-:Y:S05]  /*04c0*/  @P0 BRA `(.L_x_6) ;  /* 0x0000000000140947 */ /* 0x000fea0003800000 */
[----:B------:R-:W-:Y:S02]  /*04d0*/  MOV R0, R18 ;  /* 0x0000001200007202 */ /* 0x000fe40000000f00 */
[----:B------:R-:W-:-:S07]  /*04e0*/  MOV R2, 0x500 ;  /* 0x0000050000027802 */ /* 0x000fce0000000f00 */
[----:B------:R-:W-:Y:S05]  /*04f0*/  CALL.REL.NOINC `($__internal_0_$__cuda_sm20_rcp_rn_f32_slowpath) ;  /* 0x00000008003c7944 */ /* 0x000fea0003c00000 */
[----:B------:R-:W-:Y:S01]  /*0500*/  MOV R15, R32 ;  /* 0x00000020000f7202 */ /* 0x000fe20000000f00 */
[----:B------:R-:W-:Y:S06]  /*0510*/  BRA `(.L_x_7) ;  /* 0x0000000000107947 */ /* 0x000fec0003800000 */
.L_x_6:
[----:B------:R-:W0:Y:S02]  /*0520*/  MUFU.RCP R15, R18 ;  /* 0x00000012000f7308 */ /* 0x000e240000001000 */
[----:B0-----:R-:W-:-:S04]  /*0530*/  FFMA R0, R18, R15, -1 ;  /* 0xbf80000012007423 */ /* 0x001fc8000000000f */
[----:B------:R-:W-:-:S04]  /*0540*/  FADD.FTZ R0, -R0, -RZ ;  /* 0x800000ff00007221 */ /* 0x000fc80000010100 */
[----:B------:R-:W-:-:S07]  /*0550*/  FFMA R15, R15, R0, R15 ;  /* 0x000000000f0f7223 */ /* 0x000fce000000000f */
.L_x_7:
[CC--:B------:R-:W-:Y:S01]  /*0560*/  FMUL R20, R7.reuse, R16.reuse ;  /* 0x0000001007147220 */ /* 0x0c0fe20000400000 */
[----:B------:R-:W-:Y:S01]  /*0570*/  FMUL R0, R6, R16 ;  /* 0x0000001006007220 */ /* 0x000fe20000400000 */
[----:B------:R-:W-:Y:S01]  /*0580*/  FMUL R31, R7, R7 ;  /* 0x00000007071f7220 */ /* 0x000fe20000400000 */
[----:B------:R-:W-:Y:S01]  /*0590*/  IADD3 R22, PT, PT, R29, 0x1800000, RZ ;  /* 0x018000001d167810 */ /* 0x000fe20007ffe0ff */
[----:B------:R-:W-:Y:S01]  /*05a0*/  FFMA R17, R10, -R20, R17 ;  /* 0x800000140a117223 */ /* 0x000fe20000000011 */
[C---:B------:R-:W-:Y:S01]  /*05b0*/  FFMA R19, R8.reuse, -R0, R19 ;  /* 0x8000000008137223 */ /* 0x040fe20000000013 */
[-C--:B------:R-:W-:Y:S01]  /*05c0*/  FMUL R18, R13, R14.reuse ;  /* 0x0000000e0d127220 */ /* 0x080fe20000400000 */
[----:B------:R-:W-:Y:S01]  /*05d0*/  FMUL.D2 R31, R31, R14 ;  /* 0x0000000e1f1f7220 */ /* 0x000fe20000300000 */
[-C--:B------:R-:W-:Y:S01]  /*05e0*/  FMUL R2, R17, R16.reuse ;  /* 0x0000001011027220 */ /* 0x080fe20000400000 */
[----:B------:R-:W-:Y:S01]  /*05f0*/  FMUL R28, R19, R16 ;  /* 0x00000010131c7220 */ /* 0x000fe20000400000 */
[----:B------:R-:W-:Y:S01]  /*0600*/  FFMA R21, R8, -R20, R21 ;  /* 0x8000001408157223 */ /* 0x000fe20000000015 */
[----:B------:R-:W-:Y:S01]  /*0610*/  LOP3.LUT R20, R22, 0x7f800000, RZ, 0xc0, !PT ;  /* 0x7f80000016147812 */ /* 0x000fe200078ec0ff */
[----:B------:R-:W0:Y:S01]  /*0620*/  F2F.F64.F32 R24, R2 ;  /* 0x0000000200187310 */ /* 0x000e220000201800 */
[----:B------:R-:W-:Y:S01]  /*0630*/  FFMA R23, R10, -R0, R23 ;  /* 0x800000000a177223 */ /* 0x000fe20000000017 */
[----:B------:R-:W-:Y:S01]  /*0640*/  FFMA R18, R18, 0.5, R31 ;  /* 0x3f00000012127823 */ /* 0x000fe2000000001f */
[----:B------:R-:W-:Y:S01]  /*0650*/  ISETP.GT.U32.AND P0, PT, R20, 0x1ffffff, PT ;  /* 0x01ffffff1400780c */ /* 0x000fe20003f04070 */
[----:B------:R-:W-:Y:S01]  /*0660*/  FADD R20, R12, -1 ;  /* 0xbf8000000c147421 */ /* 0x000fe20000000000 */
[----:B------:R-:W-:Y:S01]  /*0670*/  FMUL R22, R23, R16 ;  /* 0x0000001017167220 */ /* 0x000fe20000400000 */
[----:B------:R-:W-:-:S02]  /*0680*/  FFMA R31, -R5, R18, R30 ;  /* 0x00000012051f7223 */ /* 0x000fc4000000011e */
[----:B------:R-:W1:Y:S01]  /*0690*/  F2F.F64.F32 R26, R28 ;  /* 0x0000001c001a7310 */ /* 0x000e620000201800 */
[----:B------:R-:W-:Y:S01]  /*06a0*/  FFMA R22, R21, R16, R22 ;  /* 0x0000001015167223 */ /* 0x000fe20000000016 */
[----:B0-----:R-:W-:-:S08]  /*06b0*/  DADD R24, R24, R24 ;  /* 0x0000000018187229 */ /* 0x001fd00000000018 */
[----:B-1----:R-:W-:Y:S01]  /*06c0*/  DADD R32, R26, -R24 ;  /* 0x000000001a207229 */ /* 0x002fe20000000818 */
[C---:B------:R-:W-:Y:S01]  /*06d0*/  FMUL R27, R31.reuse, R16 ;  /* 0x000000101f1b7220 */ /* 0x040fe20000400000 */
[----:B------:R-:W-:Y:S01]  /*06e0*/  FADD R25, R28, R28 ;  /* 0x0000001c1c197221 */ /* 0x000fe20000000000 */
[----:B------:R-:W-:Y:S01]  /*06f0*/  FMUL R28, R22, R15 ;  /* 0x0000000f161c7220 */ /* 0x000fe20000400000 */
[----:B------:R-:W-:Y:S02]  /*0700*/  FMUL R31, R31, R20 ;  /* 0x000000141f1f7220 */ /* 0x000fe40000400000 */
[----:B------:R0:W1:Y:S01]  /*0710*/  F2F.F32.F64 R24, R32 ;  /* 0x0000002000187310 */ /* 0x0000620000301000 */
[----:B------:R-:W-:Y:S01]  /*0720*/  FMUL R27, R20, R27 ;  /* 0x0000001b141b7220 */ /* 0x000fe20000400000 */
[----:B------:R-:W-:Y:S01]  /*0730*/  FADD R26, R25, -R2 ;  /* 0x80000002191a7221 */ /* 0x000fe20000000000 */
[----:B------:R-:W-:Y:S02]  /*0740*/  FFMA R25, R7, R0, R28 ;  /* 0x0000000007197223 */ /* 0x000fe4000000001c */
[----:B------:R-:W-:Y:S01]  /*0750*/  FFMA R30, R30, R16, R27 ;  /* 0x000000101e1e7223 */ /* 0x000fe2000000001b */
[----:B------:R-:W-:Y:S06]  /*0760*/  @P0 BRA `(.L_x_8) ;  /* 0x0000000000140947 */ /* 0x000fec0003800000 */
[----:B------:R-:W-:Y:S02]  /*0770*/  MOV R0, R29 ;  /* 0x0000001d00007202 */ /* 0x000fe40000000f00 */
[----:B------:R-:W-:-:S07]  /*0780*/  MOV R2, 0x7a0 ;  /* 0x000007a000027802 */ /* 0x000fce0000000f00 */
[----:B01----:R-:W-:Y:S05]  /*0790*/  CALL.REL.NOINC `($__internal_0_$__cuda_sm20_rcp_rn_f32_slowpath) ;  /* 0x0000000400947944 */ /* 0x003fea0003c00000 */
[----:B------:R-:W-:Y:S01]  /*07a0*/  MOV R34, R32 ;  /* 0x0000002000227202 */ /* 0x000fe20000000f00 */
[----:B------:R-:W-:Y:S06]  /*07b0*/  BRA `(.L_x_9) ;  /* 0x0000000000107947 */ /* 0x000fec0003800000 */
.L_x_8:
[----:B------:R-:W2:Y:S02]  /*07c0*/  MUFU.RCP R34, R29 ;  /* 0x0000001d00227308 */ /* 0x000ea40000001000 */
[----:B--2---:R-:W-:-:S04]  /*07d0*/  FFMA R0, R29, R34, -1 ;  /* 0xbf8000001d007423 */ /* 0x004fc80000000022 */
[----:B------:R-:W-:-:S04]  /*07e0*/  FADD.FTZ R27, -R0, -RZ ;  /* 0x800000ff001b7221 */ /* 0x000fc80000010100 */
[----:B------:R-:W-:-:S07]  /*07f0*/  FFMA R34, R34, R27, R34 ;  /* 0x0000001b22227223 */ /* 0x000fce0000000022 */
.L_x_9:
[----:B------:R-:W-:-:S04]  /*0800*/  IADD3 R0, PT, PT, R20, 0x1800000, RZ ;  /* 0x0180000014007810 */ /* 0x000fc80007ffe0ff */
[----:B------:R-:W-:-:S04]  /*0810*/  LOP3.LUT R0, R0, 0x7f800000, RZ, 0xc0, !PT ;  /* 0x7f80000000007812 */ /* 0x000fc800078ec0ff */
[----:B------:R-:W-:-:S13]  /*0820*/  ISETP.GT.U32.AND P0, PT, R0, 0x1ffffff, PT ;  /* 0x01ffffff0000780c */ /* 0x000fda0003f04070 */
[----:B------:R-:W-:Y:S05]  /*0830*/  @P0 BRA `(.L_x_10) ;  /* 0x0000000000140947 */ /* 0x000fea0003800000 */
[----:B------:R-:W-:Y:S02]  /*0840*/  MOV R0, R20 ;  /* 0x0000001400007202 */ /* 0x000fe40000000f00 */
[----:B------:R-:W-:-:S07]  /*0850*/  MOV R2, 0x870 ;  /* 0x0000087000027802 */ /* 0x000fce0000000f00 */
[----:B01----:R-:W-:Y:S05]  /*0860*/  CALL.REL.NOINC `($__internal_0_$__cuda_sm20_rcp_rn_f32_slowpath) ;  /* 0x0000000400607944 */ /* 0x003fea0003c00000 */
[----:B------:R-:W-:Y:S01]  /*0870*/  MOV R0, R32 ;  /* 0x0000002000007202 */ /* 0x000fe20000000f00 */
[----:B------:R-:W-:Y:S06]  /*0880*/  BRA `(.L_x_11) ;  /* 0x0000000000107947 */ /* 0x000fec0003800000 */
.L_x_10:
[----:B------:R-:W2:Y:S02]  /*0890*/  MUFU.RCP R27, R20 ;  /* 0x00000014001b7308 */ /* 0x000ea40000001000 */
[----:B--2---:R-:W-:-:S04]  /*08a0*/  FFMA R0, R20, R27, -1 ;  /* 0xbf80000014007423 */ /* 0x004fc8000000001b */
[----:B------:R-:W-:-:S04]  /*08b0*/  FADD.FTZ R0, -R0, -RZ ;  /* 0x800000ff00007221 */ /* 0x000fc80000010100 */
[----:B------:R-:W-:-:S07]  /*08c0*/  FFMA R0, R27, R0, R27 ;  /* 0x000000001b007223 */ /* 0x000fce000000001b */
.L_x_11:
[----:B------:R-:W-:Y:S01]  /*08d0*/  FFMA R13, R13, R16, R31 ;  /* 0x000000100d0d7223 */ /* 0x000fe2000000001f */
[----:B------:R-:W-:Y:S01]  /*08e0*/  FMUL R27, R26, R15 ;  /* 0x0000000f1a1b7220 */ /* 0x000fe20000400000 */
[----:B------:R-:W-:Y:S01]  /*08f0*/  FMUL R35, R7, R7 ;  /* 0x0000000707237220 */ /* 0x000fe20000400000 */
[-C--:B------:R-:W-:Y:S01]  /*0900*/  FFMA R36, R8, R18.reuse, -R9 ;  /* 0x0000001208247223 */ /* 0x080fe20000000809 */
[----:B0-----:R0:W-:Y:S01]  /*0910*/  F2F.F64.F32 R32, R13 ;  /* 0x0000000d00207310 */ /* 0x0011e20000201800 */
[----:B------:R-:W-:Y:S01]  /*0920*/  FFMA R2, R10, R18, -R11 ;  /* 0x000000120a027223 */ /* 0x000fe2000000080b */
[----:B------:R-:W-:Y:S01]  /*0930*/  UMOV UR4, 0x55555555 ;  /* 0x5555555500047882 */ /* 0x000fe20000000000 */
[----:B------:R-:W-:Y:S01]  /*0940*/  UMOV UR5, 0x3fe55555 ;  /* 0x3fe5555500057882 */ /* 0x000fe20000000000 */
[----:B------:R-:W-:Y:S01]  /*0950*/  FMUL R9, R15, R16 ;  /* 0x000000100f097220 */ /* 0x000fe20000400000 */
[-C--:B------:R-:W-:Y:S01]  /*0960*/  FMUL R18, R21, R14.reuse ;  /* 0x0000000e15127220 */ /* 0x080fe20000400000 */
[----:B------:R-:W-:-:S02]  /*0970*/  FMUL R21, R19, R14 ;  /* 0x0000000e13157220 */ /* 0x000fc40000400000 */
[----:B------:R2:W3:Y:S01]  /*0980*/  F2F.F64.F32 R28, R27 ;  /* 0x0000001b001c7310 */ /* 0x0004e20000201800 */
[----:B0-----:R-:W-:Y:S01]  /*0990*/  FFMA R13, R35, R16, R31 ;  /* 0x00000010230d7223 */ /* 0x001fe2000000001f */
[----:B------:R-:W-:Y:S01]  /*09a0*/  FMUL R16, R12, R14 ;  /* 0x0000000e0c107220 */ /* 0x000fe20000400000 */
[----:B------:R-:W-:Y:S01]  /*09b0*/  FMUL R11, R26, R9 ;  /* 0x000000091a0b7220 */ /* 0x000fe20000400000 */
[----:B------:R-:W-:-:S03]  /*09c0*/  FMUL R19, R7, R18 ;  /* 0x0000001207137220 */ /* 0x000fc60000400000 */
[C---:B------:R-:W-:Y:S01]  /*09d0*/  FMUL R18, R6.reuse, R11 ;  /* 0x0000000b06127220 */ /* 0x040fe20000400000 */
[----:B------:R-:W-:Y:S01]  /*09e0*/  FFMA R21, R6, R21, R19 ;  /* 0x0000001506157223 */ /* 0x000fe20000000013 */
[----:B------:R-:W-:Y:S01]  /*09f0*/  FMUL R11, R22, R9 ;  /* 0x00000009160b7220 */ /* 0x000fe20000400000 */
[----:B------:R-:W-:Y:S03]  /*0a00*/  F2F.F64.F32 R12, R13 ;  /* 0x0000000d000c7310 */ /* 0x000fe60000201800 */
[----:B--2---:R-:W-:Y:S01]  /*0a10*/  FMUL R27, R7, R11 ;  /* 0x0000000b071b7220 */ /* 0x004fe20000400000 */
[----:B---3--:R-:W-:Y:S01]  /*0a20*/  DFMA R28, R28, UR4, R32 ;  /* 0x000000041c1c7c2b */ /* 0x008fe20008000020 */
[-C--:B-1----:R-:W-:Y:S01]  /*0a30*/  FMUL R32, R24, R15.reuse ;  /* 0x0000000f18207220 */ /* 0x082fe20000400000 */
[----:B------:R-:W-:Y:S01]  /*0a40*/  FMUL R15, R16, R15 ;  /* 0x0000000f100f7220 */ /* 0x000fe20000400000 */
[----:B------:R-:W-:Y:S01]  /*0a50*/  FMUL R16, R24, R9 ;  /* 0x0000000918107220 */ /* 0x000fe20000400000 */
[----:B------:R-:W-:Y:S01]  /*0a60*/  FMUL R24, R5, R20 ;  /* 0x0000001405187220 */ /* 0x000fe20000400000 */
[----:B------:R-:W-:Y:S01]  /*0a70*/  F2F.F64.F32 R18, R18 ;  /* 0x0000001200127310 */ /* 0x000fe20000201800 */
[----:B------:R-:W-:Y:S01]  /*0a80*/  FMUL R9, R15, R34 ;  /* 0x000000220f097220 */ /* 0x000fe20000400000 */
[----:B------:R-:W-:Y:S01]  /*0a90*/  FMUL R15, R23, R14 ;  /* 0x0000000e170f7220 */ /* 0x000fe20000400000 */
[----:B------:R-:W-:Y:S01]  /*0aa0*/  FMUL R22, R7, R16 ;  /* 0x0000001007167220 */ /* 0x000fe20000400000 */
[----:B------:R-:W-:Y:S01]  /*0ab0*/  FMUL R14, R17, R14 ;  /* 0x0000000e110e7220 */ /* 0x000fe20000400000 */
[----:B------:R-:W-:Y:S01]  /*0ac0*/  FMUL R16, R9, R0 ;  /* 0x0000000009107220 */ /* 0x000fe20000400000 */
[----:B------:R-:W-:Y:S01]  /*0ad0*/  FFMA R9, R6, R30, R27 ;  /* 0x0000001e06097223 */ /* 0x000fe2000000001b */
[----:B------:R-:W0:Y:S01]  /*0ae0*/  LDC R0, c[0x0][0x3c0] ;  /* 0x0000f000ff007b82 */ /* 0x000e220000000800 */
[----:B------:R1:W-:Y:S01]  /*0af0*/  F2F.F32.F64 R28, R28 ;  /* 0x0000001c001c7310 */ /* 0x0003e20000301000 */
[----:B------:R-:W-:-:S04]  /*0b00*/  FMUL R17, R7, R14 ;  /* 0x0000000e07117220 */ /* 0x000fc80000400000 */
[----:B------:R-:W-:-:S03]  /*0b10*/  FFMA R15, R6, R15, R17 ;  /* 0x0000000f060f7223 */ /* 0x000fc60000000011 */
[----:B------:R-:W-:Y:S01]  /*0b20*/  F2F.F64.F32 R22, R22 ;  /* 0x0000001600167310 */ /* 0x000fe20000201800 */
[C---:B-1----:R-:W-:Y:S01]  /*0b30*/  FFMA R29, R5.reuse, R21, R36 ;  /* 0x00000015051d7223 */ /* 0x042fe20000000024 */
[----:B------:R-:W-:Y:S01]  /*0b40*/  FFMA R5, R5, R15, R2 ;  /* 0x0000000f05057223 */ /* 0x000fe20000000002 */
[----:B------:R-:W1:Y:S01]  /*0b50*/  LDC.64 R20, c[0x0][0x380] ;  /* 0x0000e000ff147b82 */ /* 0x000e620000000a00 */
[----:B------:R-:W-:Y:S01]  /*0b60*/  FMUL R2, R6, R11 ;  /* 0x0000000b06027220 */ /* 0x000fe20000400000 */
[C---:B------:R-:W-:Y:S01]  /*0b70*/  FMUL R29, R24.reuse, R29 ;  /* 0x0000001d181d7220 */ /* 0x040fe20000400000 */
[----:B------:R-:W-:Y:S02]  /*0b80*/  FMUL R5, R24, R5 ;  /* 0x0000000518057220 */ /* 0x000fe40000400000 */
[----:B------:R-:W2:Y:S01]  /*0b90*/  F2F.F64.F32 R32, R32 ;  /* 0x0000002000207310 */ /* 0x000ea20000201800 */
[----:B------:R-:W-:Y:S01]  /*0ba0*/  FFMA R2, R7, R30, R2 ;  /* 0x0000001e07027223 */ /* 0x000fe20000000002 */
[-C--:B------:R-:W-:Y:S01]  /*0bb0*/  FFMA R29, R8, R31.reuse, R29 ;  /* 0x0000001f081d7223 */ /* 0x080fe2000000001d */
[----:B------:R-:W-:-:S03]  /*0bc0*/  FFMA R5, R10, R31, R5 ;  /* 0x0000001f0a057223 */ /* 0x000fc60000000005 */
[----:B------:R-:W-:Y:S02]  /*0bd0*/  FMUL R14, R16, R29 ;  /* 0x0000001d100e7220 */ /* 0x000fe40000400000 */
[----:B------:R-:W3:Y:S01]  /*0be0*/  F2F.F64.F32 R8, R9 ;  /* 0x0000000900087310 */ /* 0x000ee20000201800 */
[----:B--2---:R-:W-:-:S07]  /*0bf0*/  DFMA R32, R32, -UR4, R12 ;  /* 0x8000000420207c2b */ /* 0x004fce000800000c */
[----:B------:R-:W2:Y:S01]  /*0c00*/  F2F.F64.F32 R14, R14 ;  /* 0x0000000e000e7310 */ /* 0x000ea20000201800 */
[----:B-1----:R-:W-:Y:S01]  /*0c10*/  IMAD.WIDE R20, R3, 0x4, R20 ;  /* 0x0000000403147825 */ /* 0x002fe200078e0214 */
[----:B------:R-:W-:Y:S01]  /*0c20*/  IADD3 R3, PT, PT, R4, R3, RZ ;  /* 0x0000000304037210 */ /* 0x000fe20007ffe0ff */
[----:B---3--:R-:W-:-:S05]  /*0c30*/  DFMA R18, R18, UR4, R8 ;  /* 0x0000000412127c2b */ /* 0x008fca0008000008 */
[----:B------:R-:W1:Y:S01]  /*0c40*/  F2F.F64.F32 R10, R2 ;  /* 0x00000002000a7310 */ /* 0x000e620000201800 */
[----:B------:R-:W-:Y:S01]  /*0c50*/  FMUL R8, R16, R5 ;  /* 0x0000000510087220 */ /* 0x000fe20000400000 */
[----:B0-----:R-:W-:Y:S01]  /*0c60*/  IMAD.WIDE R16, R0, 0x4, R20 ;  /* 0x0000000400107825 */ /* 0x001fe200078e0214 */
[----:B------:R0:W-:Y:S01]  /*0c70*/  STG.E desc[UR6][R20.64], R6 ;  /* 0x0000000614007986 */ /* 0x0001e2000c101906 */
[----:B------:R-:W-:Y:S01]  /*0c80*/  ISETP.GE.AND P0, PT, R3, R0, PT ;  /* 0x000000000300720c */ /* 0x000fe20003f06270 */
[----:B--2---:R-:W-:-:S03]  /*0c90*/  DADD R18, R18, -R14 ;  /* 0x0000000012127229 */ /* 0x004fc6000000080e */
[----:B------:R-:W2:Y:S01]  /*0ca0*/  F2F.F64.F32 R8, R8 ;  /* 0x0000000800087310 */ /* 0x000ea20000201800 */
[C---:B------:R-:W-:Y:S01]  /*0cb0*/  IMAD.WIDE R14, R0.reuse, 0x4, R16 ;  /* 0x00000004000e7825 */ /* 0x040fe200078e0210 */
[----:B------:R0:W-:Y:S04]  /*0cc0*/  STG.E desc[UR6][R16.64], R28 ;  /* 0x0000001c10007986 */ /* 0x0001e8000c101906 */
[----:B------:R0:W-:Y:S01]  /*0cd0*/  STG.E desc[UR6][R14.64], R25 ;  /* 0x000000190e007986 */ /* 0x0001e2000c101906 */
[----:B-1----:R-:W-:Y:S01]  /*0ce0*/  DFMA R22, R22, -UR4, R10 ;  /* 0x8000000416167c2b */ /* 0x002fe2000800000a */
[----:B------:R-:W1:Y:S01]  /*0cf0*/  F2F.F32.F64 R5, R18 ;  /* 0x0000001200057310 */ /* 0x000e620000301000 */
[----:B------:R-:W-:-:S06]  /*0d00*/  IMAD.WIDE R10, R0, 0x4, R14 ;  /* 0x00000004000a7825 */ /* 0x000fcc00078e020e */
[----:B--2---:R-:W-:Y:S01]  /*0d10*/  DADD R22, R22, -R8 ;  /* 0x0000000016167229 */ /* 0x004fe20000000808 */
[C---:B------:R-:W-:Y:S01]  /*0d20*/  IMAD.WIDE R12, R0.reuse, 0x4, R10 ;  /* 0x00000004000c7825 */ /* 0x040fe200078e020a */
[----:B------:R-:W2:Y:S03]  /*0d30*/  F2F.F32.F64 R33, R32 ;  /* 0x0000002000217310 */ /* 0x000ea60000301000 */
[C---:B------:R-:W-:Y:S01]  /*0d40*/  IMAD.WIDE R8, R0.reuse, 0x4, R12 ;  /* 0x0000000400087825 */ /* 0x040fe200078e020c */
[----:B-1----:R0:W-:Y:S04]  /*0d50*/  STG.E desc[UR6][R10.64], R5 ;  /* 0x000000050a007986 */ /* 0x0021e8000c101906 */
[----:B------:R-:W1:Y:S01]  /*0d60*/  F2F.F32.F64 R23, R22 ;  /* 0x0000001600177310 */ /* 0x000e620000301000 */
[----:B------:R0:W-:Y:S01]  /*0d70*/  STG.E desc[UR6][R12.64], R7 ;  /* 0x000000070c007986 */ /* 0x0001e2000c101906 */
[----:B------:R-:W-:-:S03]  /*0d80*/  IMAD.WIDE R18, R0, 0x4, R8 ;  /* 0x0000000400127825 */ /* 0x000fc600078e0208 */
[----:B------:R0:W-:Y:S01]  /*0d90*/  STG.E desc[UR6][R8.64], R25 ;  /* 0x0000001908007986 */ /* 0x0001e2000c101906 */
[----:B------:R-:W-:-:S03]  /*0da0*/  IMAD.WIDE R26, R0, 0x4, R18 ;  /* 0x00000004001a7825 */ /* 0x000fc600078e0212 */
[----:B--2---:R0:W-:Y:S04]  /*0db0*/  STG.E desc[UR6][R18.64], R33 ;  /* 0x0000002112007986 */ /* 0x0041e8000c101906 */
[----:B-1----:R0:W-:Y:S01]  /*0dc0*/  STG.E desc[UR6][R26.64], R23 ;  /* 0x000000171a007986 */ /* 0x0021e2000c101906 */
[----:B------:R-:W-:Y:S05]  /*0dd0*/  @!P0 BRA `(.L_x_12) ;  /* 0xfffffff000b48947 */ /* 0x000fea000383ffff */
[----:B------:R-:W-:Y:S05]  /*0de0*/  EXIT ;  /* 0x000000000000794d */ /* 0x000fea0003800000 */
        .weak           $__internal_0_$__cuda_sm20_rcp_rn_f32_slowpath
        .type           $__internal_0_$__cuda_sm20_rcp_rn_f32_slowpath,@function
        .size           $__internal_0_$__cuda_sm20_rcp_rn_f32_slowpath,(.L_x_31 - $__internal_0_$__cuda_sm20_rcp_rn_f32_slowpath)
$__internal_0_$__cuda_sm20_rcp_rn_f32_slowpath:
[----:B------:R-:W-:Y:S01]  /*0df0*/  SHF.L.U32 R27, R0, 0x1, RZ ;  /* 0x00000001001b7819 */ /* 0x000fe200000006ff */
[----:B------:R-:W-:Y:S03]  /*0e00*/  BSSY.RECONVERGENT B1, `(.L_x_13) ;  /* 0x0000030000017945 */ /* 0x000fe60003800200 */
[----:B------:R-:W-:-:S04]  /*0e10*/  SHF.R.U32.HI R27, RZ, 0x18, R27 ;  /* 0x00000018ff1b7819 */ /* 0x000fc8000001161b */
[----:B------:R-:W-:-:S13]  /*0e20*/  ISETP.NE.U32.AND P0, PT, R27, RZ, PT ;  /* 0x000000ff1b00720c */ /* 0x000fda0003f05070 */
[----:B------:R-:W-:Y:S05]  /*0e30*/  @P0 BRA `(.L_x_14) ;  /* 0x0000000000280947 */ /* 0x000fea0003800000 */
[----:B------:R-:W-:-:S04]  /*0e40*/  SHF.L.U32 R27, R0, 0x1, RZ ;  /* 0x00000001001b7819 */ /* 0x000fc800000006ff */
[----:B------:R-:W-:-:S13]  /*0e50*/  ISETP.NE.AND P0, PT, R27, RZ, PT ;  /* 0x000000ff1b00720c */ /* 0x000fda0003f05270 */
[----:B------:R-:W-:Y:S01]  /*0e60*/  @P0 FFMA R28, R0, 1.84467440737095516160e+19, RZ ;  /* 0x5f800000001c0823 */ /* 0x000fe200000000ff */
[----:B------:R-:W-:Y:S08]  /*0e70*/  @!P0 MUFU.RCP R32, R0 ;  /* 0x0000000000208308 */ /* 0x000ff00000001000 */
[----:B------:R-:W0:Y:S02]  /*0e80*/  @P0 MUFU.RCP R27, R28 ;  /* 0x0000001c001b0308 */ /* 0x000e240000001000 */
[----:B0-----:R-:W-:-:S04]  /*0e90*/  @P0 FFMA R36, R28, R27, -1 ;  /* 0xbf8000001c240423 */ /* 0x001fc8000000001b */
[----:B------:R-:W-:-:S04]  /*0ea0*/  @P0 FADD.FTZ R36, -R36, -RZ ;  /* 0x800000ff24240221 */ /* 0x000fc80000010100 */
[----:B------:R-:W-:-:S04]  /*0eb0*/  @P0 FFMA R36, R27, R36, R27 ;  /* 0x000000241b240223 */ /* 0x000fc8000000001b */
[----:B------:R-:W-:Y:S01]  /*0ec0*/  @P0 FFMA R32, R36, 1.84467440737095516160e+19, RZ ;  /* 0x5f80000024200823 */ /* 0x000fe200000000ff */
[----:B------:R-:W-:Y:S06]  /*0ed0*/  BRA `(.L_x_15) ;  /* 0x0000000000887947 */ /* 0x000fec0003800000 */
.L_x_14:
[----:B------:R-:W-:-:S04]  /*0ee0*/  IADD3 R28, PT, PT, R27, -0xfd, RZ ;  /* 0xffffff031b1c7810 */ /* 0x000fc80007ffe0ff */
[----:B------:R-:W-:-:S13]  /*0ef0*/  ISETP.GT.U32.AND P0, PT, R28, 0x1, PT ;  /* 0x000000011c00780c */ /* 0x000fda0003f04070 */
[----:B------:R-:W-:Y:S05]  /*0f00*/  @P0 BRA `(.L_x_16) ;  /* 0x0000000000780947 */ /* 0x000fea0003800000 */
[----:B------:R-:W-:-:S04]  /*0f10*/  LOP3.LUT R37, R0, 0x7fffff, RZ, 0xc0, !PT ;  /* 0x007fffff00257812 */ /* 0x000fc800078ec0ff */
[----:B------:R-:W-:-:S04]  /*0f20*/  LOP3.LUT R37, R37, 0x3f800000, RZ, 0xfc, !PT ;  /* 0x3f80000025257812 */ /* 0x000fc800078efcff */
[----:B------:R-:W0:Y:S02]  /*0f30*/  MUFU.RCP R33, R37 ;  /* 0x0000002500217308 */ /* 0x000e240000001000 */
[----:B0-----:R-:W-:-:S04]  /*0f40*/  FFMA R36, R37, R33, -1 ;  /* 0xbf80000025247423 */ /* 0x001fc80000000021 */
[----:B------:R-:W-:-:S04]  /*0f50*/  FADD.FTZ R36, -R36, -RZ ;  /* 0x800000ff24247221 */ /* 0x000fc80000010100 */
[CCC-:B------:R-:W-:Y:S01]  /*0f60*/  FFMA.RM R32, R33.reuse, R36.reuse, R33.reuse ;  /* 0x0000002421207223 */ /* 0x1c0fe20000004021 */
[----:B------:R-:W-:-:S05]  /*0f70*/  FFMA.RP R33, R33, R36, R33 ;  /* 0x0000002421217223 */ /* 0x000fca0000008021 */
[C---:B------:R-:W-:Y:S02]  /*0f80*/  FSETP.NEU.FTZ.AND P0, PT, R32.reuse, R33, PT ;  /* 0x000000212000720b */ /* 0x040fe40003f1d000 */
[----:B------:R-:W-:Y:S02]  /*0f90*/  MOV R33, 0x3 ;  /* 0x0000000300217802 */ /* 0x000fe40000000f00 */
[----:B------:R-:W-:Y:S02]  /*0fa0*/  LOP3.LUT R32, R32, 0x7fffff, RZ, 0xc0, !PT ;  /* 0x007fffff20207812 */ /* 0x000fe400078ec0ff */
[----:B------:R-:W-:Y:S02]  /*0fb0*/  SHF.L.U32 R36, R33, R28, RZ ;  /* 0x0000001c21247219 */ /* 0x000fe400000006ff */
[----:B------:R-:W-:Y:S02]  /*0fc0*/  LOP3.LUT R33, R32, 0x800000, RZ, 0xfc, !PT ;  /* 0x0080000020217812 */ /* 0x000fe400078efcff */
[----:B------:R-:W-:-:S02]  /*0fd0*/  SEL R32, RZ, 0xffffffff, !P0 ;  /* 0xffffffffff207807 */ /* 0x000fc40004000000 */
[----:B------:R-:W-:Y:S02]  /*0fe0*/  LOP3.LUT R35, R36, R33, RZ, 0xc0, !PT ;  /* 0x0000002124237212 */ /* 0x000fe400078ec0ff */
[----:B------:R-:W-:Y:S02]  /*0ff0*/  IADD3 R32, PT, PT, -R32, RZ, RZ ;  /* 0x000000ff20207210 */ /* 0x000fe40007ffe1ff */
[-C--:B------:R-:W-:Y:S02]  /*1000*/  SHF.R.U32.HI R35, RZ, R28.reuse, R35 ;  /* 0x0000001cff237219 */ /* 0x080fe40000011623 */
[----:B------:R-:W-:Y:S02]  /*1010*/  LOP3.LUT P1, RZ, R32, R28, R33, 0xf8, !PT ;  /* 0x0000001c20ff7212 */ /* 0x000fe4000782f821 */
[C---:B------:R-:W-:Y:S02]  /*1020*/  LOP3.LUT P0, RZ, R35.reuse, 0x1, RZ, 0xc0, !PT ;  /* 0x0000000123ff7812 */ /* 0x040fe4000780c0ff */
[----:B------:R-:W-:-:S04]  /*1030*/  LOP3.LUT P2, RZ, R35, 0x2, RZ, 0xc0, !PT ;  /* 0x0000000223ff7812 */ /* 0x000fc8000784c0ff */
[----:B------:R-:W-:Y:S02]  /*1040*/  PLOP3.LUT P0, PT, P0, P1, P2, 0xe0, 0x0 ;  /* 0x000000000000781c */ /* 0x000fe40000703c20 */
[----:B------:R-:W-:Y:S02]  /*1050*/  LOP3.LUT P1, RZ, R0, 0x7fffff, RZ, 0xc0, !PT ;  /* 0x007fffff00ff7812 */ /* 0x000fe4000782c0ff */
[----:B------:R-:W-:-:S04]  /*1060*/  SEL R28, RZ, 0x1, !P0 ;  /* 0x00000001ff1c7807 */ /* 0x000fc80004000000 */
[----:B------:R-:W-:-:S04]  /*1070*/  IADD3 R28, PT, PT, -R28, RZ, RZ ;  /* 0x000000ff1c1c7210 */ /* 0x000fc80007ffe1ff */
[----:B------:R-:W-:Y:S02]  /*1080*/  ISETP.GE.AND P0, PT, R28, RZ, PT ;  /* 0x000000ff1c00720c */ /* 0x000fe40003f06270 */
[----:B------:R-:W-:-:S04]  /*1090*/  IADD3 R28, PT, PT, R27, -0xfc, RZ ;  /* 0xffffff041b1c7810 */ /* 0x000fc80007ffe0ff */
[----:B------:R-:W-:-:S07]  /*10a0*/  SHF.R.U32.HI R33, RZ, R28, R33 ;  /* 0x0000001cff217219 */ /* 0x000fce0000011621 */
[----:B------:R-:W-:-:S04]  /*10b0*/  @!P0 IADD3 R33, PT, PT, R33, 0x1, RZ ;  /* 0x0000000121218810 */ /* 0x000fc80007ffe0ff */
[----:B------:R-:W-:-:S04]  /*10c0*/  @!P1 SHF.L.U32 R33, R33, 0x1, RZ ;  /* 0x0000000121219819 */ /* 0x000fc800000006ff */
[----:B------:R-:W-:Y:S01]  /*10d0*/  LOP3.LUT R32, R33, 0x80000000, R0, 0xf8, !PT ;  /* 0x8000000021207812 */ /* 0x000fe200078ef800 */
[----:B------:R-:W-:Y:S06]  /*10e0*/  BRA `(.L_x_15) ;  /* 0x0000000000047947 */ /* 0x000fec0003800000 */
.L_x_16:
[----:B------:R0:W1:Y:S02]  /*10f0*/  MUFU.RCP R32, R0 ;  /* 0x0000000000207308 */ /* 0x0000640000001000 */
.L_x_15:
[----:B------:R-:W-:Y:S05]  /*1100*/  BSYNC.RECONVERGENT B1 ;  /* 0x0000000000017941 */ /* 0x000fea0003800200 */
.L_x_13:
[----:B------:R-:W-:Y:S01]  /*1110*/  HFMA2 R37, -RZ, RZ, 0, 0 ;  /* 0x00000000ff257431 */ /* 0x000fe200000001ff */
[----:B------:R-:W-:-:S04]  /*1120*/  MOV R36, R2 ;  /* 0x0000000200247202 */ /* 0x000fc80000000f00 */
[----:B01----:R-:W-:Y:S05]  /*1130*/  RET.REL.NODEC R36 `(_Z13kernelgpuFluxIfEvPT_S1_S1_S1_S1_S1_S1_S0_iiiiiiii) ;  /* 0xffffffec24b07950 */ /* 0x003fea0003c3ffff */
.L_x_17:
[----:B------:R-:W-:-:S00]  /*1140*/  BRA `(.L_x_17) ;  /* 0xfffffffc00fc7947 */ /* 0x000fc0000383ffff */
[----:B------:R-:W-:-:S00]  /*1150*/  NOP ;  /* 0x0000000000007918 */ /* 0x000fc00000000000 */
        /* <DEDUP_REMOVED lines=10> */
.L_x_31:


//--------------------- .text._Z13kernelgpuFluxIdEvPT_S1_S1_S1_S1_S1_S1_S0_iiiiiiii --------------------------
	.section	.text._Z13kernelgpuFluxIdEvPT_S1_S1_S1_S1_S1_S1_S0_iiiiiiii,"ax",@progbits
	.align	128
        .global         _Z13kernelgpuFluxIdEvPT_S1_S1_S1_S1_S1_S1_S0_iiiiiiii
        .type           _Z13kernelgpuFluxIdEvPT_S1_S1_S1_S1_S1_S1_S0_iiiiiiii,@function
        .size           _Z13kernelgpuFluxIdEvPT_S1_S1_S1_S1_S1_S1_S0_iiiiiiii,(.L_x_32 - _Z13kernelgpuFluxIdEvPT_S1_S1_S1_S1_S1_S1_S0_iiiiiiii)
        .other          _Z13kernelgpuFluxIdEvPT_S1_S1_S1_S1_S1_S1_S0_iiiiiiii,@"STO_CUDA_ENTRY STV_DEFAULT"
_Z13kernelgpuFluxIdEvPT_S1_S1_S1_S1_S1_S1_S0_iiiiiiii:
.text._Z13kernelgpuFluxIdEvPT_S1_S1_S1_S1_S1_S1_S0_iiiiiiii:
        /* <DEDUP_REMOVED lines=9> */
[----:B------:R-:W1:Y:S02]  /*0090*/  LDCU.64 UR6, c[0x0][0x358] ;  /* 0x00006b00ff0677ac */ /* 0x000e640008000a00 */
.L_x_25:
[----:B--2---:R-:W2:Y:S08]  /*00a0*/  LDC.64 R6, c[0x0][0x390] ;  /* 0x0000e400ff067b82 */ /* 0x004eb00000000a00 */
[----:B------:R-:W3:Y:S01]  /*00b0*/  LDC R25, c[0x0][0x3c4] ;  /* 0x0000f100ff197b82 */ /* 0x000ee20000000800 */
[----:B--2---:R-:W-:-:S05]  /*00c0*/  IMAD.WIDE R6, R0, 0x8, R6 ;  /* 0x0000000800067825 */ /* 0x004fca00078e0206 */
[----:B-1----:R-:W2:Y:S02]  /*00d0*/  LDG.E.64 R4, desc[UR6][R6.64] ;  /* 0x0000000606047981 */ /* 0x002ea4000c1e1b00 */
[----:B------:R-:W1:Y:S01]  /*00e0*/  LDC.64 R18, c[0x0][0x3b0] ;  /* 0x0000ec00ff127b82 */ /* 0x000e620000000a00 */
[----:B---3--:R-:W-:-:S04]  /*00f0*/  IMAD.WIDE R8, R25, 0x8, R6 ;  /* 0x0000000819087825 */ /* 0x008fc800078e0206 */
[C---:B------:R-:W-:Y:S02]  /*0100*/  IMAD.WIDE R10, R25.reuse, 0x8, R8 ;  /* 0x00000008190a7825 */ /* 0x040fe400078e0208 */
[----:B------:R-:W3:Y:S02]  /*0110*/  LDG.E.64 R8, desc[UR6][R8.64] ;  /* 0x0000000608087981 */ /* 0x000ee4000c1e1b00 */
[C---:B------:R-:W-:Y:S02]  /*0120*/  IMAD.WIDE R46, R25.reuse, 0x8, R10 ;  /* 0x00000008192e7825 */ /* 0x040fe400078e020a */
[----:B------:R-:W5:Y:S02]  /*0130*/  LDG.E.64 R10, desc[UR6][R10.64] ;  /* 0x000000060a0a7981 */ /* 0x000f64000c1e1b00 */
[C---:B------:R-:W-:Y:S02]  /*0140*/  IMAD.WIDE R12, R25.reuse, 0x8, R46 ;  /* 0x00000008190c7825 */ /* 0x040fe400078e022e */
[----:B------:R-:W5:Y:S02]  /*0150*/  LDG.E.64 R46, desc[UR6][R46.64] ;  /* 0x000000062e2e7981 */ /* 0x000f64000c1e1b00 */
[----:B------:R-:W-:-:S02]  /*0160*/  IMAD.WIDE R28, R25, 0x8, R12 ;  /* 0x00000008191c7825 */ /* 0x000fc400078e020c */
[----:B-1----:R1:W5:Y:S04]  /*0170*/  LDG.E.64 R60, desc[UR6][R18.64] ;  /* 0x00000006123c7981 */ /* 0x002368000c1e1b00 */
[----:B------:R1:W5:Y:S01]  /*0180*/  LDG.E.64 R32, desc[UR6][R18.64+0x8] ;  /* 0x0000080612207981 */ /* 0x000362000c1e1b00 */
[----:B------:R-:W-:-:S03]  /*0190*/  IMAD.WIDE R36, R25, 0x8, R28 ;  /* 0x0000000819247825 */ /* 0x000fc600078e021c */
[----:B------:R1:W5:Y:S01]  /*01a0*/  LDG.E.64 R6, desc[UR6][R18.64+0x10] ;  /* 0x0000100612067981 */ /* 0x000362000c1e1b00 */
[----:B------:R-:W-:-:S03]  /*01b0*/  IMAD.WIDE R14, R25, 0x8, R36 ;  /* 0x00000008190e7825 */ /* 0x000fc600078e0224 */
[----:B------:R-:W5:Y:S04]  /*01c0*/  LDG.E.64 R12, desc[UR6][R12.64] ;  /* 0x000000060c0c7981 */ /* 0x000f68000c1e1b00 */
[----:B------:R-:W5:Y:S01]  /*01d0*/  LDG.E.64 R28, desc[UR6][R28.64] ;  /* 0x000000061c1c7981 */ /* 0x000f62000c1e1b00 */
[----:B------:R-:W-:-:S03]  /*01e0*/  IMAD.WIDE R16, R25, 0x8, R14 ;  /* 0x0000000819107825 */ /* 0x000fc600078e020e */
[----:B------:R-:W5:Y:S01]  /*01f0*/  LDG.E.64 R36, desc[UR6][R36.64] ;  /* 0x0000000624247981 */ /* 0x000f62000c1e1b00 */
[----:B------:R-:W-:-:S03]  /*0200*/  IMAD.WIDE R34, R25, 0x8, R16 ;  /* 0x0000000819227825 */ /* 0x000fc600078e0210 */
[----:B------:R-:W5:Y:S04]  /*0210*/  LDG.E.64 R14, desc[UR6][R14.64] ;  /* 0x000000060e0e7981 */ /* 0x000f68000c1e1b00 */
[----:B------:R-:W5:Y:S01]  /*0220*/  LDG.E.64 R16, desc[UR6][R16.64] ;  /* 0x0000000610107981 */ /* 0x000f62000c1e1b00 */
[----:B------:R-:W-:-:S03]  /*0230*/  IMAD.WIDE R30, R25, 0x8, R34 ;  /* 0x00000008191e7825 */ /* 0x000fc600078e0222 */
[----:B------:R-:W5:Y:S01]  /*0240*/  LDG.E.64 R34, desc[UR6][R34.64] ;  /* 0x0000000622227981 */ /* 0x000f62000c1e1b00 */
[----:B------:R-:W-:-:S03]  /*0250*/  IMAD.WIDE R24, R25, 0x8, R30 ;  /* 0x0000000819187825 */ /* 0x000fc600078e021e */
[----:B------:R-:W5:Y:S04]  /*0260*/  LDG.E.64 R30, desc[UR6][R30.64] ;  /* 0x000000061e1e7981 */ /* 0x000f68000c1e1b00 */
[----:B------:R1:W5:Y:S01]  /*0270*/  LDG.E.64 R18, desc[UR6][R24.64] ;  /* 0x0000000618127981 */ /* 0x000362000c1e1b00 */
[----:B------:R-:W-:Y:S01]  /*0280*/  BSSY.RECONVERGENT B0, `(.L_x_18) ;  /* 0x0000012000007945 */ /* 0x000fe20003800200 */
[----:B--2---:R-:W-:-:S06]  /*0290*/  DMUL R54, R4, R4 ;  /* 0x0000000404367228 */ /* 0x004fcc0000000000 */
[----:B------:R-:W2:Y:S04]  /*02a0*/  MUFU.RCP64H R21, R55 ;  /* 0x0000003700157308 */ /* 0x000ea80000001800 */
[----:B------:R-:W-:-:S06]  /*02b0*/  IADD3 R20, PT, PT, R55, 0x300402, RZ ;  /* 0x0030040237147810 */ /* 0x000fcc0007ffe0ff */
[----:B--2---:R-:W-:-:S08]  /*02c0*/  DFMA R22, -R54, R20, 1 ;  /* 0x3ff000003616742b */ /* 0x004fd00000000114 */
[----:B------:R-:W-:Y:S01]  /*02d0*/  DFMA R22, R22, R22, R22 ;  /* 0x000000161616722b */ /* 0x000fe20000000016 */
[----:B------:R-:W-:-:S07]  /*02e0*/  FSETP.GEU.AND P0, PT, |R20|, 5.8789094863358348022e-39, PT ;  /* 0x004004021400780b */ /* 0x000fce0003f0e200 */
[----:B------:R-:W-:-:S08]  /*02f0*/  DFMA R22, R20, R22, R20 ;  /* 0x000000161416722b */ /* 0x000fd00000000014 */
[----:B------:R-:W-:-:S08]  /*0300*/  DFMA R26, -R54, R22, 1 ;  /* 0x3ff00000361a742b */ /* 0x000fd00000000116 */
[----:B------:R-:W-:Y:S02]  /*0310*/  DFMA R20, R22, R26, R22 ;  /* 0x0000001a1614722b */ /* 0x000fe40000000016 */
[----:B---3--:R-:W-:Y:S01]  /*0320*/  DMUL R22, R8, R8 ;  /* 0x0000000808167228 */ /* 0x008fe20000000000 */
[----:B-1----:R-:W-:Y:S10]  /*0330*/  @P0 BRA `(.L_x_19) ;  /* 0x0000000000180947 */ /* 0x002ff40003800000 */
[----:B------:R-:W-:Y:S02]  /*0340*/  LOP3.LUT R58, R55, 0x7fffffff, RZ, 0xc0, !PT ;  /* 0x7fffffff373a7812 */ /* 0x000fe400078ec0ff */
[----:B------:R-:W-:Y:S02]  /*0350*/  MOV R2, 0x380 ;  /* 0x0000038000027802 */ /* 0x000fe40000000f00 */
[----:B------:R-:W-:-:S07]  /*0360*/  IADD3 R58, PT, PT, R58, -0x100000, RZ ;  /* 0xfff000003a3a7810 */ /* 0x000fce0007ffe0ff */
[----:B0----5:R-:W-:Y:S05]  /*0370*/  CALL.REL.NOINC `($__internal_1_$__cuda_sm20_dblrcp_rn_slowpath_v3) ;  /* 0x0000000800907944 */ /* 0x021fea0003c00000 */
[----:B------:R-:W-:Y:S01]  /*0380*/  IMAD.MOV.U32 R20, RZ, RZ, R62 ;  /* 0x000000ffff147224 */ /* 0x000fe200078e003e */
[----:B------:R-:W-:-:S07]  /*0390*/  MOV R21, R63 ;  /* 0x0000003f00157202 */ /* 0x000fce0000000f00 */
.L_x_19:
[----:B0-----:R-:W-:Y:S05]  /*03a0*/  BSYNC.RECONVERGENT B0 ;  /* 0x0000000000007941 */ /* 0x001fea0003800200 */
.L_x_18:
[----:B------:R-:W0:Y:S01]  /*03b0*/  MUFU.RCP64H R25, R5 ;  /* 0x0000000500197308 */ /* 0x000e220000001800 */
[----:B------:R-:W-:Y:S01]  /*03c0*/  VIADD R24, R5, 0x300402 ;  /* 0x0030040205187836 */ /* 0x000fe20000000000 */
[----:B------:R-:W-:Y:S04]  /*03d0*/  BSSY.RECONVERGENT B0, `(.L_x_20) ;  /* 0x0000010000007945 */ /* 0x000fe80003800200 */
[----:B------:R-:W-:Y:S01]  /*03e0*/  FSETP.GEU.AND P0, PT, |R24|, 5.8789094863358348022e-39, PT ;  /* 0x004004021800780b */ /* 0x000fe20003f0e200 */
[----:B0-----:R-:W-:-:S08]  /*03f0*/  DFMA R26, -R4, R24, 1 ;  /* 0x3ff00000041a742b */ /* 0x001fd00000000118 */
[----:B------:R-:W-:-:S08]  /*0400*/  DFMA R26, R26, R26, R26 ;  /* 0x0000001a1a1a722b */ /* 0x000fd0000000001a */
[----:B------:R-:W-:-:S08]  /*0410*/  DFMA R26, R24, R26, R24 ;  /* 0x0000001a181a722b */ /* 0x000fd00000000018 */
[----:B------:R-:W-:-:S08]  /*0420*/  DFMA R38, -R4, R26, 1 ;  /* 0x3ff000000426742b */ /* 0x000fd0000000011a */
[----:B------:R-:W-:Y:S01]  /*0430*/  DFMA R24, R26, R38, R26 ;  /* 0x000000261a18722b */ /* 0x000fe2000000001a */
[----:B------:R-:W-:Y:S10]  /*0440*/  @P0 BRA `(.L_x_21) ;  /* 0x0000000000200947 */ /* 0x000ff40003800000 */
[----:B------:R-:W-:Y:S01]  /*0450*/  LOP3.LUT R58, R5, 0x7fffffff, RZ, 0xc0, !PT ;  /* 0x7fffffff053a7812 */ /* 0x000fe200078ec0ff */
[----:B------:R-:W-:Y:S01]  /*0460*/  IMAD.MOV.U32 R55, RZ, RZ, R5 ;  /* 0x000000ffff377224 */ /* 0x000fe200078e0005 */
[----:B------:R-:W-:Y:S02]  /*0470*/  MOV R54, R4 ;  /* 0x0000000400367202 */ /* 0x000fe40000000f00 */
[----:B------:R-:W-:Y:S02]  /*0480*/  IADD3 R58, PT, PT, R58, -0x100000, RZ ;  /* 0xfff000003a3a7810 */ /* 0x000fe40007ffe0ff */
[----:B------:R-:W-:-:S07]  /*0490*/  MOV R2, 0x4b0 ;  /* 0x000004b000027802 */ /* 0x000fce0000000f00 */
[----:B-----5:R-:W-:Y:S05]  /*04a0*/  CALL.REL.NOINC `($__internal_1_$__cuda_sm20_dblrcp_rn_slowpath_v3) ;  /* 0x0000000800447944 */ /* 0x020fea0003c00000 */
[----:B------:R-:W-:Y:S01]  /*04b0*/  IMAD.MOV.U32 R24, RZ, RZ, R62 ;  /* 0x000000ffff187224 */ /* 0x000fe200078e003e */
[----:B------:R-:W-:-:S07]  /*04c0*/  MOV R25, R63 ;  /* 0x0000003f00197202 */ /* 0x000fce0000000f00 */
.L_x_21:
[----:B------:R-:W-:Y:S05]  /*04d0*/  BSYNC.RECONVERGENT B0 ;  /* 0x0000000000007941 */ /* 0x000fea0003800200 */
.L_x_20:
[----:B-----5:R-:W0:Y:S01]  /*04e0*/  MUFU.RCP64H R27, R33 ;  /* 0x00000021001b7308 */ /* 0x020e220000001800 */
[----:B------:R-:W-:-:S05]  /*04f0*/  VIADD R26, R33, 0x300402 ;  /* 0x00300402211a7836 */ /* 0x000fca0000000000 */
        /* <DEDUP_REMOVED lines=12> */
[----:B------:R-:W-:Y:S05]  /*05c0*/  CALL.REL.NOINC `($__internal_1_$__cuda_sm20_dblrcp_rn_slowpath_v3) ;  /* 0x0000000400fc7944 */ /* 0x000fea0003c00000 */
[----:B------:R-:W-:Y:S01]  /*05d0*/  IMAD.MOV.U32 R26, RZ, RZ, R62 ;  /* 0x000000ffff1a7224 */ /* 0x000fe200078e003e */
[----:B------:R-:W-:-:S07]  /*05e0*/  MOV R27, R63 ;  /* 0x0000003f001b7202 */ /* 0x000fce0000000f00 */
.L_x_22:
[----:B------:R-:W-:Y:S02]  /*05f0*/  DMUL R40, R10, R10 ;  /* 0x0000000a0a287228 */ /* 0x000fe40000000000 */
[-C--:B------:R-:W-:Y:S02]  /*0600*/  DMUL R48, R8, R24.reuse ;  /* 0x0000001808307228 */ /* 0x080fe40000000000 */
[----:B------:R-:W-:Y:S02]  /*0610*/  DMUL R38, R10, R24 ;  /* 0x000000180a267228 */ /* 0x000fe40000000000 */
[-C--:B------:R-:W-:Y:S02]  /*0620*/  DMUL R32, R22, R20.reuse ;  /* 0x0000001416207228 */ /* 0x080fe40000000000 */
[----:B------:R-:W-:Y:S02]  /*0630*/  DMUL R40, R40, R20 ;  /* 0x0000001428287228 */ /* 0x000fe40000000000 */
[----:B------:R-:W-:-:S02]  /*0640*/  DFMA R28, R12, -R48, R28 ;  /* 0x800000300c1c722b */ /* 0x000fc4000000001c */
[C---:B------:R-:W-:Y:S02]  /*0650*/  DFMA R30, R16.reuse, -R38, R30 ;  /* 0x80000026101e722b */ /* 0x040fe4000000001e */
[----:B------:R-:W-:Y:S02]  /*0660*/  DFMA R34, R16, -R48, R34 ;  /* 0x800000301022722b */ /* 0x000fe40000000022 */
[----:B------:R-:W-:Y:S02]  /*0670*/  DMUL R40, R40, 0.5 ;  /* 0x3fe0000028287828 */ /* 0x000fe40000000000 */
[-C--:B------:R-:W-:Y:S02]  /*0680*/  DMUL R42, R28, R24.reuse ;  /* 0x000000181c2a7228 */ /* 0x080fe40000000000 */
[----:B------:R-:W-:Y:S02]  /*0690*/  DMUL R44, R30, R24 ;  /* 0x000000181e2c7228 */ /* 0x000fe40000000000 */
[----:B------:R-:W-:-:S02]  /*06a0*/  DFMA R36, R12, -R38, R36 ;  /* 0x800000260c24722b */ /* 0x000fc40000000024 */
[----:B------:R-:W-:Y:S02]  /*06b0*/  DFMA R32, R32, 0.5, R40 ;  /* 0x3fe000002020782b */ /* 0x000fe40000000028 */
[----:B------:R-:W-:Y:S02]  /*06c0*/  DADD R40, R42, R42 ;  /* 0x000000002a287229 */ /* 0x000fe4000000002a */
[----:B------:R-:W-:Y:S02]  /*06d0*/  DADD R54, R44, R44 ;  /* 0x000000002c367229 */ /* 0x000fe4000000002c */
[----:B------:R-:W-:Y:S02]  /*06e0*/  DADD R38, R60, -1 ;  /* 0xbff000003c267429 */ /* 0x000fe40000000000 */
[----:B------:R-:W-:Y:S02]  /*06f0*/  DFMA R52, -R4, R32, R46 ;  /* 0x000000200434722b */ /* 0x000fe4000000012e */
[----:B------:R-:W-:-:S02]  /*0700*/  DADD R40, R40, -R44 ;  /* 0x0000000028287229 */ /* 0x000fc4000000082c */
[-C--:B------:R-:W-:Y:S02]  /*0710*/  DMUL R44, R34, R24.reuse ;  /* 0x00000018222c7228 */ /* 0x080fe40000000000 */
[----:B------:R-:W-:Y:S02]  /*0720*/  DADD R42, R42, -R54 ;  /* 0x000000002a2a7229 */ /* 0x000fe40000000836 */
[C---:B------:R-:W-:Y:S01]  /*0730*/  DMUL R50, R52.reuse, R24 ;  /* 0x0000001834327228 */ /* 0x040fe20000000000 */
[----:B------:R-:W0:Y:S01]  /*0740*/  MUFU.RCP64H R55, R7 ;  /* 0x0000000700377308 */ /* 0x000e220000001800 */
[----:B------:R-:W-:Y:S01]  /*0750*/  VIADD R54, R7, 0x300402 ;  /* 0x0030040207367836 */ /* 0x000fe20000000000 */
[----:B------:R-:W-:Y:S02]  /*0760*/  DMUL R52, R52, R38 ;  /* 0x0000002634347228 */ /* 0x000fe40000000000 */
[----:B------:R-:W-:Y:S02]  /*0770*/  DFMA R44, R36, R24, R44 ;  /* 0x00000018242c722b */ /* 0x000fe4000000002c */
[----:B------:R-:W-:Y:S01]  /*0780*/  FSETP.GEU.AND P0, PT, |R54|, 5.8789094863358348022e-39, PT ;  /* 0x004004023600780b */ /* 0x000fe20003f0e200 */
[----:B------:R-:W-:-:S08]  /*0790*/  DMUL R50, R38, R50 ;  /* 0x0000003226327228 */ /* 0x000fd00000000000 */
[----:B------:R-:W-:Y:S02]  /*07a0*/  DFMA R46, R46, R24, R50 ;  /* 0x000000182e2e722b */ /* 0x000fe40000000032 */
[----:B------:R-:W-:-:S08]  /*07b0*/  DMUL R50, R44, R26 ;  /* 0x0000001a2c327228 */ /* 0x000fd00000000000 */
[----:B------:R-:W-:Y:S02]  /*07c0*/  DFMA R48, R10, R48, R50 ;  /* 0x000000300a30722b */ /* 0x000fe40000000032 */
        /* <DEDUP_REMOVED lines=14> */
.L_x_23:
[----:B------:R-:W0:Y:S01]  /*08b0*/  MUFU.RCP64H R7, R39 ;  /* 0x0000002700077308 */ /* 0x000e220000001800 */
        /* <DEDUP_REMOVED lines=8> */
[----:B------:R-:W-:Y:S02]  /*0940*/  LOP3.LUT R58, R39, 0x7fffffff, RZ, 0xc0, !PT ;  /* 0x7fffffff273a7812 */ /* 0x000fe400078ec0ff */
[----:B------:R-:W-:Y:S02]  /*0950*/  MOV R54, R38 ;  /* 0x0000002600367202 */ /* 0x000fe40000000f00 */
[----:B------:R-:W-:Y:S01]  /*0960*/  MOV R55, R39 ;  /* 0x0000002700377202 */ /* 0x000fe20000000f00 */
[----:B------:R-:W-:Y:S01]  /*0970*/  VIADD R58, R58, 0xfff00000 ;  /* 0xfff000003a3a7836 */ /* 0x000fe20000000000 */
[----:B------:R-:W-:-:S07]  /*0980*/  MOV R2, 0x9a0 ;  /* 0x000009a000027802 */ /* 0x000fce0000000f00 */
[----:B------:R-:W-:Y:S05]  /*0990*/  CALL.REL.NOINC `($__internal_1_$__cuda_sm20_dblrcp_rn_slowpath_v3) ;  /* 0x0000000400087944 */ /* 0x000fea0003c00000 */
.L_x_24:
[-C--:B------:R-:W-:Y:S01]  /*09a0*/  DMUL R6, R36, R20.reuse ;  /* 0x0000001424067228 */ /* 0x080fe20000000000 */
[----:B------:R-:W-:Y:S01]  /*09b0*/  UMOV UR8, 0x55555555 ;  /* 0x5555555500087882 */ /* 0x000fe20000000000 */
[----:B------:R-:W-:Y:S01]  /*09c0*/  DMUL R28, R28, R20 ;  /* 0x000000141c1c7228 */ /* 0x000fe20000000000 */
[----:B------:R-:W-:Y:S01]  /*09d0*/  UMOV UR9, 0x3fe55555 ;  /* 0x3fe5555500097882 */ /* 0x000fe20000000000 */
[----:B------:R-:W-:Y:S02]  /*09e0*/  DMUL R36, R40, R26 ;  /* 0x0000001a28247228 */ /* 0x000fe40000000000 */
[----:B------:R-:W-:Y:S02]  /*09f0*/  DFMA R22, R22, R24, R52 ;  /* 0x000000181616722b */ /* 0x000fe40000000034 */
[----:B------:R-:W-:Y:S02]  /*0a00*/  DMUL R6, R10, R6 ;  /* 0x000000060a067228 */ /* 0x000fe40000000000 */
[----:B------:R-:W-:-:S02]  /*0a10*/  DFMA R14, R12, R32, -R14 ;  /* 0x000000200c0e722b */ /* 0x000fc4000000080e */
[----:B------:R-:W-:Y:S02]  /*0a20*/  DFMA R18, R16, R32, -R18 ;  /* 0x000000201012722b */ /* 0x000fe40000000812 */
[----:B------:R-:W-:Y:S02]  /*0a30*/  DFMA R22, R36, UR8, R22 ;  /* 0x0000000824167c2b */ /* 0x000fe40008000016 */
[----:B------:R-:W-:Y:S01]  /*0a40*/  DFMA R28, R8, R28, R6 ;  /* 0x0000001c081c722b */ /* 0x000fe20000000006 */
[----:B------:R-:W0:Y:S01]  /*0a50*/  LDC R37, c[0x0][0x3c4] ;  /* 0x0000f100ff257b82 */ /* 0x000e220000000800 */
[-C--:B------:R-:W-:Y:S02]  /*0a60*/  DMUL R32, R30, R20.reuse ;  /* 0x000000141e207228 */ /* 0x080fe40000000000 */
[-C--:B------:R-:W-:Y:S02]  /*0a70*/  DMUL R60, R60, R20.reuse ;  /* 0x000000143c3c7228 */ /* 0x080fe40000000000 */
[----:B------:R-:W-:-:S02]  /*0a80*/  DMUL R20, R34, R20 ;  /* 0x0000001422147228 */ /* 0x000fc40000000000 */
[----:B------:R-:W-:Y:S01]  /*0a90*/  DMUL R30, R26, R24 ;  /* 0x000000181a1e7228 */ /* 0x000fe20000000000 */
[----:B------:R-:W1:Y:S01]  /*0aa0*/  LDC.64 R6, c[0x0][0x380] ;  /* 0x0000e000ff067b82 */ /* 0x000e620000000a00 */
[----:B------:R-:W-:Y:S02]  /*0ab0*/  DMUL R32, R10, R32 ;  /* 0x000000200a207228 */ /* 0x000fe40000000000 */
[C---:B------:R-:W-:Y:S02]  /*0ac0*/  DFMA R28, R4.reuse, R28, R14 ;  /* 0x0000001c041c722b */ /* 0x040fe4000000000e */
[----:B------:R-:W-:Y:S02]  /*0ad0*/  DMUL R38, R4, R38 ;  /* 0x0000002604267228 */ /* 0x000fe40000000000 */
[----:B------:R-:W-:Y:S02]  /*0ae0*/  DMUL R44, R44, R30 ;  /* 0x0000001e2c2c7228 */ /* 0x000fe40000000000 */
[----:B------:R-:W-:-:S02]  /*0af0*/  DFMA R20, R8, R20, R32 ;  /* 0x000000140814722b */ /* 0x000fc40000000020 */
[----:B------:R-:W-:Y:S02]  /*0b00*/  DMUL R60, R60, R26 ;  /* 0x0000001a3c3c7228 */ /* 0x000fe40000000000 */
[----:B------:R-:W-:Y:S02]  /*0b10*/  DMUL R28, R38, R28 ;  /* 0x0000001c261c7228 */ /* 0x000fe40000000000 */
[----:B------:R-:W-:Y:S02]  /*0b20*/  DMUL R40, R40, R30 ;  /* 0x0000001e28287228 */ /* 0x000fe40000000000 */
[----:B------:R-:W-:Y:S02]  /*0b30*/  DFMA R18, R4, R20, R18 ;  /* 0x000000140412722b */ /* 0x000fe40000000012 */
[----:B------:R-:W-:Y:S02]  /*0b40*/  DMUL R32, R10, R44 ;  /* 0x0000002c0a207228 */ /* 0x000fe40000000000 */
[----:B------:R-:W-:-:S02]  /*0b50*/  DMUL R30, R42, R30 ;  /* 0x0000001e2a1e7228 */ /* 0x000fc40000000000 */
[----:B------:R-:W-:Y:S01]  /*0b60*/  DMUL R44, R8, R44 ;  /* 0x0000002c082c7228 */ /* 0x000fe20000000000 */
[----:B-1----:R-:W-:Y:S01]  /*0b70*/  IMAD.WIDE R6, R0, 0x8, R6 ;  /* 0x0000000800067825 */ /* 0x002fe200078e0206 */
[----:B------:R-:W-:Y:S02]  /*0b80*/  DFMA R28, R12, R52, R28 ;  /* 0x000000340c1c722b */ /* 0x000fe4000000001c */
[----:B------:R-:W-:Y:S01]  /*0b90*/  DMUL R50, R60, R50 ;  /* 0x000000323c327228 */ /* 0x000fe20000000000 */
[----:B------:R-:W-:Y:S01]  /*0ba0*/  IMAD R0, R3, UR4, R0 ;  /* 0x0000000403007c24 */ /* 0x000fe2000f8e0200 */
[C---:B------:R-:W-:Y:S01]  /*0bb0*/  DMUL R40, R8.reuse, R40 ;  /* 0x0000002808287228 */ /* 0x040fe20000000000 */
[C---:B0-----:R-:W-:Y:S01]  /*0bc0*/  IMAD.WIDE R14, R37.reuse, 0x8, R6 ;  /* 0x00000008250e7825 */ /* 0x041fe200078e0206 */
[----:B------:R-:W-:Y:S01]  /*0bd0*/  DFMA R32, R8, R46, R32 ;  /* 0x0000002e0820722b */ /* 0x000fe20000000020 */
[----:B------:R2:W-:Y:S01]  /*0be0*/  STG.E.64 desc[UR6][R6.64], R8 ;  /* 0x0000000806007986 */ /* 0x0005e2000c101b06 */
[----:B------:R-:W-:Y:S01]  /*0bf0*/  DMUL R20, R10, R10 ;  /* 0x0000000a0a147228 */ /* 0x000fe20000000000 */
[----:B------:R-:W-:Y:S01]  /*0c00*/  ISETP.GE.AND P0, PT, R0, R37, PT ;  /* 0x000000250000720c */ /* 0x000fe20003f06270 */
[----:B------:R-:W-:Y:S01]  /*0c10*/  DMUL R38, R38, R18 ;  /* 0x0000001226267228 */ /* 0x000fe20000000000 */
[----:B------:R-:W-:Y:S01]  /*0c20*/  IMAD.WIDE R4, R37, 0x8, R14 ;  /* 0x0000000825047825 */ /* 0x000fe200078e020e */
[C---:B------:R-:W-:Y:S01]  /*0c30*/  DFMA R46, R10.reuse, R46, R44 ;  /* 0x0000002e0a2e722b */ /* 0x040fe2000000002c */
[----:B------:R2:W-:Y:S01]  /*0c40*/  STG.E.64 desc[UR6][R14.64], R22 ;  /* 0x000000160e007986 */ /* 0x0005e2000c101b06 */
[----:B------:R-:W-:-:S02]  /*0c50*/  DMUL R30, R10, R30 ;  /* 0x0000001e0a1e7228 */ /* 0x000fc40000000000 */
[----:B------:R-:W-:Y:S01]  /*0c60*/  DMUL R50, R50, R62 ;  /* 0x0000003e32327228 */ /* 0x000fe20000000000 */
[C---:B------:R-:W-:Y:S01]  /*0c70*/  IMAD.WIDE R12, R37.reuse, 0x8, R4 ;  /* 0x00000008250c7825 */ /* 0x040fe200078e0204 */
[----:B------:R-:W-:Y:S01]  /*0c80*/  DFMA R32, R40, UR8, R32 ;  /* 0x0000000828207c2b */ /* 0x000fe20008000020 */
[----:B------:R2:W-:Y:S01]  /*0c90*/  STG.E.64 desc[UR6][R4.64], R48 ;  /* 0x0000003004007986 */ /* 0x0005e2000c101b06 */
[----:B------:R-:W-:Y:S02]  /*0ca0*/  DFMA R24, R20, R24, R52 ;  /* 0x000000181418722b */ /* 0x000fe40000000034 */
[----:B------:R-:W-:Y:S01]  /*0cb0*/  DMUL R26, R42, R26 ;  /* 0x0000001a2a1a7228 */ /* 0x000fe20000000000 */
[----:B------:R-:W-:Y:S01]  /*0cc0*/  IMAD.WIDE R18, R37, 0x8, R12 ;  /* 0x0000000825127825 */ /* 0x000fe200078e020c */
[----:B------:R-:W-:Y:S02]  /*0cd0*/  DFMA R30, R30, -UR8, R46 ;  /* 0x800000081e1e7c2b */ /* 0x000fe4000800002e */
[----:B------:R-:W-:-:S02]  /*0ce0*/  DFMA R38, R16, R52, R38 ;  /* 0x000000341026722b */ /* 0x000fc40000000026 */
[----:B------:R-:W-:Y:S01]  /*0cf0*/  DFMA R28, -R50, R28, R32 ;  /* 0x0000001c321c722b */ /* 0x000fe20000000120 */
[----:B------:R-:W-:Y:S01]  /*0d00*/  IMAD.WIDE R20, R37, 0x8, R18 ;  /* 0x0000000825147825 */ /* 0x000fe200078e0212 */
[----:B------:R-:W-:-:S04]  /*0d10*/  DFMA R24, R26, -UR8, R24 ;  /* 0x800000081a187c2b */ /* 0x000fc80008000018 */
[----:B------:R-:W-:Y:S01]  /*0d20*/  DFMA R30, -R50, R38, R30 ;  /* 0x00000026321e722b */ /* 0x000fe2000000011e */
[C---:B------:R-:W-:Y:S01]  /*0d30*/  IMAD.WIDE R16, R37.reuse, 0x8, R20 ;  /* 0x0000000825107825 */ /* 0x040fe200078e0214 */
[----:B------:R2:W-:Y:S04]  /*0d40*/  STG.E.64 desc[UR6][R12.64], R28 ;  /* 0x0000001c0c007986 */ /* 0x0005e8000c101b06 */
[----:B------:R2:W-:Y:S01]  /*0d50*/  STG.E.64 desc[UR6][R18.64], R10 ;  /* 0x0000000a12007986 */ /* 0x0005e2000c101b06 */
[----:B------:R-:W-:-:S03]  /*0d60*/  IMAD.WIDE R26, R37, 0x8, R16 ;  /* 0x00000008251a7825 */ /* 0x000fc600078e0210 */
[----:B------:R2:W-:Y:S04]  /*0d70*/  STG.E.64 desc[UR6][R20.64], R48 ;  /* 0x0000003014007986 */ /* 0x0005e8000c101b06 */
[----:B------:R2:W-:Y:S04]  /*0d80*/  STG.E.64 desc[UR6][R16.64], R24 ;  /* 0x0000001810007986 */ /* 0x0005e8000c101b06 */
[----:B------:R2:W-:Y:S01]  /*0d90*/  STG.E.64 desc[UR6][R26.64], R30 ;  /* 0x0000001e1a007986 */ /* 0x0005e2000c101b06 */
[----:B------:R-:W-:Y:S05]  /*0da0*/  @!P0 BRA `(.L_x_25) ;  /* 0xfffffff000bc8947 */ /* 0x000fea000383ffff */
[----:B------:R-:W-:Y:S05]  /*0db0*/  EXIT ;  /* 0x000000000000794d */ /* 0x000fea0003800000 */
        .weak           $__internal_1_$__cuda_sm20_dblrcp_rn_slowpath_v3
        .type           $__internal_1_$__cuda_sm20_dblrcp_rn_slowpath_v3,@function
        .size           $__internal_1_$__cuda_sm20_dblrcp_rn_slowpath_v3,(.L_x_32 - $__internal_1_$__cuda_sm20_dblrcp_rn_slowpath_v3)
$__internal_1_$__cuda_sm20_dblrcp_rn_slowpath_v3:
[----:B------:R-:W-:Y:S01]  /*0dc0*/  DSETP.GTU.AND P0, PT, |R54|, +INF , PT ;  /* 0x7ff000003600742a */ /* 0x000fe20003f0c200 */
[----:B------:R-:W-:-:S13]  /*0dd0*/  BSSY.RECONVERGENT B1, `(.L_x_26) ;  /* 0x0000022000017945 */ /* 0x000fda0003800200 */
[----:B------:R-:W-:Y:S05]  /*0de0*/  @P0 BRA `(.L_x_27) ;  /* 0x0000000000780947 */ /* 0x000fea0003800000 */
[----:B------:R-:W-:-:S05]  /*0df0*/  LOP3.LUT R56, R55, 0x7fffffff, RZ, 0xc0, !PT ;  /* 0x7fffffff37387812 */ /* 0x000fca00078ec0ff */
[----:B------:R-:W-:-:S05]  /*0e00*/  VIADD R57, R56, 0xffffffff ;  /* 0xffffffff38397836 */ /* 0x000fca0000000000 */
[----:B------:R-:W-:-:S13]  /*0e10*/  ISETP.GE.U32.AND P0, PT, R57, 0x7fefffff, PT ;  /* 0x7fefffff3900780c */ /* 0x000fda0003f06070 */
[----:B------:R-:W-:Y:S02]  /*0e20*/  @P0 LOP3.LUT R63, R55, 0x7ff00000, RZ, 0x3c, !PT ;  /* 0x7ff00000373f0812 */ /* 0x000fe400078e3cff */
[----:B------:R-:W-:Y:S01]  /*0e30*/  @P0 MOV R62, RZ ;  /* 0x000000ff003e0202 */ /* 0x000fe20000000f00 */
[----:B------:R-:W-:Y:S06]  /*0e40*/  @P0 BRA `(.L_x_28) ;  /* 0x0000000000680947 */ /* 0x000fec0003800000 */
[----:B------:R-:W-:-:S13]  /*0e50*/  ISETP.GE.U32.AND P0, PT, R56, 0x1000001, PT ;  /* 0x010000013800780c */ /* 0x000fda0003f06070 */
[----:B------:R-:W-:Y:S05]  /*0e60*/  @!P0 BRA `(.L_x_29) ;  /* 0x0000000000348947 */ /* 0x000fea0003800000 */
[----:B------:R-:W-:Y:S01]  /*0e70*/  VIADD R57, R55, 0xc0200000 ;  /* 0xc020000037397836 */ /* 0x000fe20000000000 */
[----:B------:R-:W-:-:S03]  /*0e80*/  MOV R56, R54 ;  /* 0x0000003600387202 */ /* 0x000fc60000000f00 */
[----:B------:R-:W0:Y:S03]  /*0e90*/  MUFU.RCP64H R59, R57 ;  /* 0x00000039003b7308 */ /* 0x000e260000001800 */
[----:B0-----:R-:W-:-:S08]  /*0ea0*/  DFMA R62, -R56, R58, 1 ;  /* 0x3ff00000383e742b */ /* 0x001fd0000000013a */
[----:B------:R-:W-:-:S08]  /*0eb0*/  DFMA R62, R62, R62, R62 ;  /* 0x0000003e3e3e722b */ /* 0x000fd0000000003e */
[----:B------:R-:W-:-:S08]  /*0ec0*/  DFMA R62, R58, R62, R58 ;  /* 0x0000003e3a3e722b */ /* 0x000fd0000000003a */
[----:B------:R-:W-:-:S08]  /*0ed0*/  DFMA R58, -R56, R62, 1 ;  /* 0x3ff00000383a742b */ /* 0x000fd0000000013e */
[----:B------:R-:W-:-:S08]  /*0ee0*/  DFMA R62, R62, R58, R62 ;  /* 0x0000003a3e3e722b */ /* 0x000fd0000000003e */
[----:B------:R-:W-:-:S08]  /*0ef0*/  DMUL R62, R62, 2.2250738585072013831e-308 ;  /* 0x001000003e3e7828 */ /* 0x000fd00000000000 */
[----:B------:R-:W-:-:S08]  /*0f00*/  DFMA R54, -R54, R62, 1 ;  /* 0x3ff000003636742b */ /* 0x000fd0000000013e */
[----:B------:R-:W-:-:S08]  /*0f10*/  DFMA R54, R54, R54, R54 ;  /* 0x000000363636722b */ /* 0x000fd00000000036 */
[----:B------:R-:W-:Y:S01]  /*0f20*/  DFMA R62, R62, R54, R62 ;  /* 0x000000363e3e722b */ /* 0x000fe2000000003e */
[----:B------:R-:W-:Y:S10]  /*0f30*/  BRA `(.L_x_28) ;  /* 0x00000000002c7947 */ /* 0x000ff40003800000 */
.L_x_29:
[----:B------:R-:W-:-:S06]  /*0f40*/  DMUL R54, R54, 8.11296384146066816958e+31 ;  /* 0x4690000036367828 */ /* 0x000fcc0000000000 */
[----:B------:R-:W0:Y:S02]  /*0f50*/  MUFU.RCP64H R59, R55 ;  /* 0x00000037003b7308 */ /* 0x000e240000001800 */
[----:B0-----:R-:W-:-:S08]  /*0f60*/  DFMA R56, -R54, R58, 1 ;  /* 0x3ff000003638742b */ /* 0x001fd0000000013a */
[----:B------:R-:W-:-:S08]  /*0f70*/  DFMA R56, R56, R56, R56 ;  /* 0x000000383838722b */ /* 0x000fd00000000038 */
[----:B------:R-:W-:-:S08]  /*0f80*/  DFMA R56, R58, R56, R58 ;  /* 0x000000383a38722b */ /* 0x000fd0000000003a */
[----:B------:R-:W-:-:S08]  /*0f90*/  DFMA R58, -R54, R56, 1 ;  /* 0x3ff00000363a742b */ /* 0x000fd00000000138 */
[----:B------:R-:W-:-:S08]  /*0fa0*/  DFMA R58, R56, R58, R56 ;  /* 0x0000003a383a722b */ /* 0x000fd00000000038 */
[----:B------:R-:W-:Y:S01]  /*0fb0*/  DMUL R62, R58, 8.11296384146066816958e+31 ;  /* 0x469000003a3e7828 */ /* 0x000fe20000000000 */
[----:B------:R-:W-:Y:S10]  /*0fc0*/  BRA `(.L_x_28) ;  /* 0x0000000000087947 */ /* 0x000ff40003800000 */
.L_x_27:
[----:B------:R-:W-:Y:S01]  /*0fd0*/  LOP3.LUT R63, R55, 0x80000, RZ, 0xfc, !PT ;  /* 0x00080000373f7812 */ /* 0x000fe200078efcff */
[----:B------:R-:W-:-:S07]  /*0fe0*/  IMAD.MOV.U32 R62, RZ, RZ, R54 ;  /* 0x000000ffff3e7224 */ /* 0x000fce00078e0036 */
.L_x_28:
[----:B------:R-:W-:Y:S05]  /*0ff0*/  BSYNC.RECONVERGENT B1 ;  /* 0x0000000000017941 */ /* 0x000fea0003800200 */
.L_x_26:
[----:B------:R-:W-:Y:S01]  /*1000*/  MOV R54, R2 ;  /* 0x0000000200367202 */ /* 0x000fe20000000f00 */
[----:B------:R-:W-:-:S04]  /*1010*/  IMAD.MOV.U32 R55, RZ, RZ, 0x0 ;  /* 0x00000000ff377424 */ /* 0x000fc800078e00ff */
[----:B------:R-:W-:Y:S05]  /*1020*/  RET.REL.NODEC R54 `(_Z13kernelgpuFluxIdEvPT_S1_S1_S1_S1_S1_S1_S0_iiiiiiii) ;  /* 0xffffffec36f47950 */ /* 0x000fea0003c3ffff */
.L_x_30:
        /* <DEDUP_REMOVED lines=13> */
.L_x_32:


//--------------------- .nv.shared.reserved.0     --------------------------
	.section	.nv.shared.reserved.0,"aw",@nobits
	.weak		__nv_reservedSMEM_offset_0_alias
	.size		__nv_reservedSMEM_offset_0_alias, 0, 64
	.other		__nv_reservedSMEM_offset_0_alias,@"STO_CUDA_RESERVED_SHARED STV_DEFAULT"
__nv_reservedSMEM_offset_0_alias:
	.zero		0
	.zero		64


//--------------------- .nv.constant0._Z13kernelgpuFluxIfEvPT_S1_S1_S1_S1_S1_S1_S0_iiiiiiii --------------------------
	.section	.nv.constant0._Z13kernelgpuFluxIfEvPT_S1_S1_S1_S1_S1_S1_S0_iiiiiiii,"a",@progbits
	.sectionflags	@""
	.align	4
.nv.constant0._Z13kernelgpuFluxIfEvPT_S1_S1_S1_S1_S1_S1_S0_iiiiiiii:
	.zero		988


//--------------------- .nv.constant0._Z13kernelgpuFluxIdEvPT_S1_S1_S1_S1_S1_S1_S0_iiiiiiii --------------------------
	.section	.nv.constant0._Z13kernelgpuFluxIdEvPT_S1_S1_S1_S1_S1_S1_S0_iiiiiiii,"a",@progbits
	.sectionflags	@""
	.align	4
.nv.constant0._Z13kernelgpuFluxIdEvPT_S1_S1_S1_S1_S1_S1_S0_iiiiiiii:
	.zero		992


//--------------------- SYMBOLS --------------------------

	.type		.nv.reservedSmem.offset0,@object
	.size		.nv.reservedSmem.offset0,0x4
